	.target	sm_100a

	.elftype	@"ET_EXEC"


//--------------------- .note.nv.tkinfo           --------------------------
	.section	.note.nv.tkinfo,"",@"SHT_NOTE"
	.sectionflags	@"SHF_NOTE_NV_TKINFO"
	.tkinfo
        /*0018*/ 	.word	0x00000002
        /*0030*/ 	.string	""
        /*0030*/ 	.string	"ptxas"
        /*0030*/ 	.string	"Cuda compilation tools, release 13.0, V13.0.88"
        /*0030*/ 	.string	"Build cuda_13.0.r13.0/compiler.36424714_0"
        /*0030*/ 	.string	"-arch sm_100a -m 64 "



//--------------------- .note.nv.cuinfo           --------------------------
	.section	.note.nv.cuinfo,"",@"SHT_NOTE"
	.sectionflags	@"SHF_NOTE_NV_CUINFO"
        /*0018*/ 	.short	0x0002
        /*001a*/ 	.short	0x0064
        /*001c*/ 	.short	0x0082
	.zero		2


//--------------------- .nv.info                  --------------------------
	.section	.nv.info,"",@"SHT_CUDA_INFO"
	.align	4


	//----- nvinfo : EIATTR_REGCOUNT
	.align		4
        /*0000*/ 	.byte	0x04, 0x2f
        /*0002*/ 	.short	(.L_19 - .L_18)
	.align		4
.L_18:
        /*0004*/ 	.word	index@(_ZN7cutlass13device_kernelINS_4gemm6kernel13GemmUniversalIN4cute5tupleIJiiiiEEENS1_10collective13CollectiveMmaINS1_35MainloopSm100TmaUmmaWarpSpecializedILi26ELi2ELi4ENS5_IJNS4_1CILi4EEESB_NSA_ILi1EEEEEEEENS5_IJNSA_ILi128EEESF_NSA_ILi64EEEEEENS_12float_e5m2_tENS5_IJlSC_lEEESI_SJ_NS4_8TiledMMAINS4_8MMA_AtomIJNS4_10MMA_TraitsINS4_25SM100_MMA_F8F6F4_2x1SM_SSEJSI_SI_fSF_SF_NS4_17integral_constantINS4_4UMMA5MajorELSQ_0EEESR_NSO_INSP_7ScaleInELSS_0EEEST_EEEEEENS4_6LayoutINS5_IJSC_SC_SC_EEENS5_IJNSA_ILi0EEESY_SY_EEEEENS5_IJNS4_10UnderscoreES11_S11_EEEEENS4_28SM100_TMA_2SM_LOAD_MULTICASTENS4_14ComposedLayoutINS4_7SwizzleILi2ELi4ELi3EEENS4_18smem_ptr_flag_bitsILi8EEENSW_INS5_IJNSA_ILi8EEESG_EEENS5_IJSG_SC_EEEEEEEvNS4_8identityES14_S1E_vS1F_EENS_8epilogue10collective18CollectiveEpilogueINS1H_23Sm100TmaWarpSpecializedILi2ELi2ELi32ELb0ELb0EEEJNS5_IJSG_SF_SG_EEENS5_IJNSW_ISG_SC_EENSW_INS5_IJNSA_ILi32EEENSA_ILi2EEEEEENS5_IJSC_SG_EEEEEEEESI_SJ_SI_SJ_NS1H_6fusion15FusionCallbacksIS1L_NS1U_17LinearCombinationISI_fSI_fLNS_15FloatRoundStyleE2EEES1M_S1T_JEEENS4_5SM1004TMEM4LOAD26SM100_TMEM_LOAD_32dp32b32xENS4_13SM90_TMA_LOADENS15_INS16_ILi1ELi4ELi3EEES19_NSW_INS5_IJS1A_S1O_EEENS5_IJS1O_SC_EEEEEEENS4_39AutoVectorizingCopyWithAssumedAlignmentILi128EEENS4_14SM90_TMA_STOREES29_S2B_S2B_EEEvvEEEEvNT_6ParamsE)
        /*0008*/ 	.word	0x00000074


	//----- nvinfo : EIATTR_FRAME_SIZE
	.align		4
.L_19:
        /*000c*/ 	.byte	0x04, 0x11
        /*000e*/ 	.short	(.L_21 - .L_20)
	.align		4
.L_20:
        /*0010*/ 	.word	index@($__internal_2_$__cuda_sm10x_tcgen05_guardrail_trap_unallocated_columns_being_dealloced)
        /*0014*/ 	.word	0x00000000


	//----- nvinfo : EIATTR_FRAME_SIZE
	.align		4
.L_21:
        /*0018*/ 	.byte	0x04, 0x11
        /*001a*/ 	.short	(.L_23 - .L_22)
	.align		4
.L_22:
        /*001c*/ 	.word	index@($__internal_1_$__cuda_sm10x_tcgen05_guardrail_trap_phase_invalid_during_alloc)
        /*0020*/ 	.word	0x00000000


	//----- nvinfo : EIATTR_FRAME_SIZE
	.align		4
.L_23:
        /*0024*/ 	.byte	0x04, 0x11
        /*0026*/ 	.short	(.L_25 - .L_24)
	.align		4
.L_24:
        /*0028*/ 	.word	index@($__internal_0_$__cuda_sm10x_tcgen05_guardrail_trap_col_being_dealloced_not_returned_by_alloc)
        /*002c*/ 	.word	0x00000000


	//----- nvinfo : EIATTR_FRAME_SIZE
	.align		4
.L_25:
        /*0030*/ 	.byte	0x04, 0x11
        /*0032*/ 	.short	(.L_27 - .L_26)
	.align		4
.L_26:
        /*0034*/ 	.word	index@(_ZN7cutlass13device_kernelINS_4gemm6kernel13GemmUniversalIN4cute5tupleIJiiiiEEENS1_10collective13CollectiveMmaINS1_35MainloopSm100TmaUmmaWarpSpecializedILi26ELi2ELi4ENS5_IJNS4_1CILi4EEESB_NSA_ILi1EEEEEEEENS5_IJNSA_ILi128EEESF_NSA_ILi64EEEEEENS_12float_e5m2_tENS5_IJlSC_lEEESI_SJ_NS4_8TiledMMAINS4_8MMA_AtomIJNS4_10MMA_TraitsINS4_25SM100_MMA_F8F6F4_2x1SM_SSEJSI_SI_fSF_SF_NS4_17integral_constantINS4_4UMMA5MajorELSQ_0EEESR_NSO_INSP_7ScaleInELSS_0EEEST_EEEEEENS4_6LayoutINS5_IJSC_SC_SC_EEENS5_IJNSA_ILi0EEESY_SY_EEEEENS5_IJNS4_10UnderscoreES11_S11_EEEEENS4_28SM100_TMA_2SM_LOAD_MULTICASTENS4_14ComposedLayoutINS4_7SwizzleILi2ELi4ELi3EEENS4_18smem_ptr_flag_bitsILi8EEENSW_INS5_IJNSA_ILi8EEESG_EEENS5_IJSG_SC_EEEEEEEvNS4_8identityES14_S1E_vS1F_EENS_8epilogue10collective18CollectiveEpilogueINS1H_23Sm100TmaWarpSpecializedILi2ELi2ELi32ELb0ELb0EEEJNS5_IJSG_SF_SG_EEENS5_IJNSW_ISG_SC_EENSW_INS5_IJNSA_ILi32EEENSA_ILi2EEEEEENS5_IJSC_SG_EEEEEEEESI_SJ_SI_SJ_NS1H_6fusion15FusionCallbacksIS1L_NS1U_17LinearCombinationISI_fSI_fLNS_15FloatRoundStyleE2EEES1M_S1T_JEEENS4_5SM1004TMEM4LOAD26SM100_TMEM_LOAD_32dp32b32xENS4_13SM90_TMA_LOADENS15_INS16_ILi1ELi4ELi3EEES19_NSW_INS5_IJS1A_S1O_EEENS5_IJS1O_SC_EEEEEEENS4_39AutoVectorizingCopyWithAssumedAlignmentILi128EEENS4_14SM90_TMA_STOREES29_S2B_S2B_EEEvvEEEEvNT_6ParamsE)
        /*0038*/ 	.word	0x00000000


	//----- nvinfo : EIATTR_MIN_STACK_SIZE
	.align		4
.L_27:
        /*003c*/ 	.byte	0x04, 0x12
        /*003e*/ 	.short	(.L_29 - .L_28)
	.align		4
.L_28:
        /*0040*/ 	.word	index@(_ZN7cutlass13device_kernelINS_4gemm6kernel13GemmUniversalIN4cute5tupleIJiiiiEEENS1_10collective13CollectiveMmaINS1_35MainloopSm100TmaUmmaWarpSpecializedILi26ELi2ELi4ENS5_IJNS4_1CILi4EEESB_NSA_ILi1EEEEEEEENS5_IJNSA_ILi128EEESF_NSA_ILi64EEEEEENS_12float_e5m2_tENS5_IJlSC_lEEESI_SJ_NS4_8TiledMMAINS4_8MMA_AtomIJNS4_10MMA_TraitsINS4_25SM100_MMA_F8F6F4_2x1SM_SSEJSI_SI_fSF_SF_NS4_17integral_constantINS4_4UMMA5MajorELSQ_0EEESR_NSO_INSP_7ScaleInELSS_0EEEST_EEEEEENS4_6LayoutINS5_IJSC_SC_SC_EEENS5_IJNSA_ILi0EEESY_SY_EEEEENS5_IJNS4_10UnderscoreES11_S11_EEEEENS4_28SM100_TMA_2SM_LOAD_MULTICASTENS4_14ComposedLayoutINS4_7SwizzleILi2ELi4ELi3EEENS4_18smem_ptr_flag_bitsILi8EEENSW_INS5_IJNSA_ILi8EEESG_EEENS5_IJSG_SC_EEEEEEEvNS4_8identityES14_S1E_vS1F_EENS_8epilogue10collective18CollectiveEpilogueINS1H_23Sm100TmaWarpSpecializedILi2ELi2ELi32ELb0ELb0EEEJNS5_IJSG_SF_SG_EEENS5_IJNSW_ISG_SC_EENSW_INS5_IJNSA_ILi32EEENSA_ILi2EEEEEENS5_IJSC_SG_EEEEEEEESI_SJ_SI_SJ_NS1H_6fusion15FusionCallbacksIS1L_NS1U_17LinearCombinationISI_fSI_fLNS_15FloatRoundStyleE2EEES1M_S1T_JEEENS4_5SM1004TMEM4LOAD26SM100_TMEM_LOAD_32dp32b32xENS4_13SM90_TMA_LOADENS15_INS16_ILi1ELi4ELi3EEES19_NSW_INS5_IJS1A_S1O_EEENS5_IJS1O_SC_EEEEEEENS4_39AutoVectorizingCopyWithAssumedAlignmentILi128EEENS4_14SM90_TMA_STOREES29_S2B_S2B_EEEvvEEEEvNT_6ParamsE)
        /*0044*/ 	.word	0x00000000
.L_29:


//--------------------- .nv.compat                --------------------------
	.section	.nv.compat,"",@"SHT_CUDA_COMPAT_INFO"
	.align	4
        /*0000*/ 	.byte	0x02, 0x09, 0x01, 0x00, 0x02, 0x02, 0x02, 0x00, 0x02, 0x05, 0x05, 0x00, 0x03, 0x07, 0x01, 0x01
        /*0010*/ 	.byte	0x02, 0x03, 0x01, 0x00, 0x02, 0x06, 0x01, 0x00, 0x04, 0x0b, 0x08, 0x00, 0x09, 0x00, 0x00, 0x00
        /*0020*/ 	.byte	0x00, 0x00, 0x00, 0x00


//--------------------- .nv.info._ZN7cutlass13device_kernelINS_4gemm6kernel13GemmUniversalIN4cute5tupleIJiiiiEEENS1_10collective13CollectiveMmaINS1_35MainloopSm100TmaUmmaWarpSpecializedILi26ELi2ELi4ENS5_IJNS4_1CILi4EEESB_NSA_ILi1EEEEEEEENS5_IJNSA_ILi128EEESF_NSA_ILi64EEEEEENS_12float_e5m2_tENS5_IJlSC_lEEESI_SJ_NS4_8TiledMMAINS4_8MMA_AtomIJNS4_10MMA_TraitsINS4_25SM100_MMA_F8F6F4_2x1SM_SSEJSI_SI_fSF_SF_NS4_17integral_constantINS4_4UMMA5MajorELSQ_0EEESR_NSO_INSP_7ScaleInELSS_0EEEST_EEEEEENS4_6LayoutINS5_IJSC_SC_SC_EEENS5_IJNSA_ILi0EEESY_SY_EEEEENS5_IJNS4_10UnderscoreES11_S11_EEEEENS4_28SM100_TMA_2SM_LOAD_MULTICASTENS4_14ComposedLayoutINS4_7SwizzleILi2ELi4ELi3EEENS4_18smem_ptr_flag_bitsILi8EEENSW_INS5_IJNSA_ILi8EEESG_EEENS5_IJSG_SC_EEEEEEEvNS4_8identityES14_S1E_vS1F_EENS_8epilogue10collective18CollectiveEpilogueINS1H_23Sm100TmaWarpSpecializedILi2ELi2ELi32ELb0ELb0EEEJNS5_IJSG_SF_SG_EEENS5_IJNSW_ISG_SC_EENSW_INS5_IJNSA_ILi32EEENSA_ILi2EEEEEENS5_IJSC_SG_EEEEEEEESI_SJ_SI_SJ_NS1H_6fusion15FusionCallbacksIS1L_NS1U_17LinearCombinationISI_fSI_fLNS_15FloatRoundStyleE2EEES1M_S1T_JEEENS4_5SM1004TMEM4LOAD26SM100_TMEM_LOAD_32dp32b32xENS4_13SM90_TMA_LOADENS15_INS16_ILi1ELi4ELi3EEES19_NSW_INS5_IJS1A_S1O_EEENS5_IJS1O_SC_EEEEEEENS4_39AutoVectorizingCopyWithAssumedAlignmentILi128EEENS4_14SM90_TMA_STOREES29_S2B_S2B_EEEvvEEEEvNT_6ParamsE --------------------------
	.section	.nv.info._ZN7cutlass13device_kernelINS_4gemm6kernel13GemmUniversalIN4cute5tupleIJiiiiEEENS1_10collective13CollectiveMmaINS1_35MainloopSm100TmaUmmaWarpSpecializedILi26ELi2ELi4ENS5_IJNS4_1CILi4EEESB_NSA_ILi1EEEEEEEENS5_IJNSA_ILi128EEESF_NSA_ILi64EEEEEENS_12float_e5m2_tENS5_IJlSC_lEEESI_SJ_NS4_8TiledMMAINS4_8MMA_AtomIJNS4_10MMA_TraitsINS4_25SM100_MMA_F8F6F4_2x1SM_SSEJSI_SI_fSF_SF_NS4_17integral_constantINS4_4UMMA5MajorELSQ_0EEESR_NSO_INSP_7ScaleInELSS_0EEEST_EEEEEENS4_6LayoutINS5_IJSC_SC_SC_EEENS5_IJNSA_ILi0EEESY_SY_EEEEENS5_IJNS4_10UnderscoreES11_S11_EEEEENS4_28SM100_TMA_2SM_LOAD_MULTICASTENS4_14ComposedLayoutINS4_7SwizzleILi2ELi4ELi3EEENS4_18smem_ptr_flag_bitsILi8EEENSW_INS5_IJNSA_ILi8EEESG_EEENS5_IJSG_SC_EEEEEEEvNS4_8identityES14_S1E_vS1F_EENS_8epilogue10collective18CollectiveEpilogueINS1H_23Sm100TmaWarpSpecializedILi2ELi2ELi32ELb0ELb0EEEJNS5_IJSG_SF_SG_EEENS5_IJNSW_ISG_SC_EENSW_INS5_IJNSA_ILi32EEENSA_ILi2EEEEEENS5_IJSC_SG_EEEEEEEESI_SJ_SI_SJ_NS1H_6fusion15FusionCallbacksIS1L_NS1U_17LinearCombinationISI_fSI_fLNS_15FloatRoundStyleE2EEES1M_S1T_JEEENS4_5SM1004TMEM4LOAD26SM100_TMEM_LOAD_32dp32b32xENS4_13SM90_TMA_LOADENS15_INS16_ILi1ELi4ELi3EEES19_NSW_INS5_IJS1A_S1O_EEENS5_IJS1O_SC_EEEEEEENS4_39AutoVectorizingCopyWithAssumedAlignmentILi128EEENS4_14SM90_TMA_STOREES29_S2B_S2B_EEEvvEEEEvNT_6ParamsE,"",@"SHT_CUDA_INFO"
	.sectionflags	@""
	.align	4


	//----- nvinfo : EIATTR_CUDA_API_VERSION
	.align		4
        /*0000*/ 	.byte	0x04, 0x37
        /*0002*/ 	.short	(.L_31 - .L_30)
.L_30:
        /*0004*/ 	.word	0x00000082


	//----- nvinfo : EIATTR_KPARAM_INFO
	.align		4
.L_31:
        /*0008*/ 	.byte	0x04, 0x17
        /*000a*/ 	.short	(.L_33 - .L_32)
.L_32:
        /*000c*/ 	.word	0x00000000
        /*0010*/ 	.short	0x0000
        /*0012*/ 	.short	0x0000
        /*0014*/ 	.byte	0x00, 0xf0, 0x01, 0x20


	//----- nvinfo : EIATTR_AT_ENTRY_FRAGMENTS
	.align		4
.L_33:
        /*0018*/ 	.byte	0x04, 0x4f
        /*001a*/ 	.short	(.L_35 - .L_34)


	//   ....[0]....
.L_34:
        /*001c*/ 	.word	0x00000007


	//----- nvinfo : EIATTR_RESERVED_SMEM_USED
	.align		4
.L_35:
        /*0020*/ 	.byte	0x01, 0x41
	.zero		2


	//----- nvinfo : EIATTR_SPARSE_MMA_MASK
	.align		4
        /*0024*/ 	.byte	0x03, 0x50
        /*0026*/ 	.short	0x0000


	//----- nvinfo : EIATTR_TCGEN05_2CTA_USED
	.align		4
        /*0028*/ 	.byte	0x01, 0x52
	.zero		2


	//----- nvinfo : EIATTR_MAXREG_COUNT
	.align		4
        /*002c*/ 	.byte	0x03, 0x1b
        /*002e*/ 	.short	0x00ff


	//----- nvinfo : EIATTR_NUM_BARRIERS
	.align		4
        /*0030*/ 	.byte	0x02, 0x4c
        /*0032*/ 	.byte	0x07
	.zero		1


	//----- nvinfo : EIATTR_EXTERNS
	.align		4
        /*0034*/ 	.byte	0x04, 0x0f
        /*0036*/ 	.short	(.L_37 - .L_36)


	//   ....[0]....
	.align		4
.L_36:
        /*0038*/ 	.word	index@(__assertfail)


	//----- nvinfo : EIATTR_MERCURY_ISA_VERSION
	.align		4
.L_37:
        /*003c*/ 	.byte	0x03, 0x5f
        /*003e*/ 	.short	0x0101


	//----- nvinfo : EIATTR_INT_WARP_WIDE_INSTR_OFFSETS
	.align		4
        /*0040*/ 	.byte	0x04, 0x31
        /*0042*/ 	.short	(.L_39 - .L_38)


	//   ....[0]....
.L_38:
        /*0044*/ 	.word	0x00001010


	//   ....[1]....
        /*0048*/ 	.word	0x000010b0


	//   ....[2]....
        /*004c*/ 	.word	0x000053a0


	//   ....[3]....
        /*0050*/ 	.word	0x000053c0


	//   ....[4]....
        /*0054*/ 	.word	0x000053f0


	//   ....[5]....
        /*0058*/ 	.word	0x00005f10


	//   ....[6]....
        /*005c*/ 	.word	0x00005fb0


	//   ....[7]....
        /*0060*/ 	.word	0x00006060


	//   ....[8]....
        /*0064*/ 	.word	0x00006100


	//   ....[9]....
        /*0068*/ 	.word	0x000061f0


	//   ....[10]....
        /*006c*/ 	.word	0x000062c0


	//----- nvinfo : EIATTR_COOP_GROUP_MASK_REGIDS
	.align		4
.L_39:
        /*0070*/ 	.byte	0x04, 0x29
        /*0072*/ 	.short	(.L_41 - .L_40)


	//   ....[0]....
.L_40:
        /*0074*/ 	.word	0xffffffff


	//   ....[1]....
        /*0078*/ 	.word	0xffffffff


	//   ....[2]....
        /*007c*/ 	.word	0xffffffff


	//   ....[3]....
        /*0080*/ 	.word	0xffffffff


	//   ....[4]....
        /*0084*/ 	.word	0xffffffff


	//   ....[5]....
        /*0088*/ 	.word	0xffffffff


	//   ....[6]....
        /*008c*/ 	.word	0xffffffff


	//   ....[7]....
        /*0090*/ 	.word	0xffffffff


	//   ....[8]....
        /*0094*/ 	.word	0xffffffff


	//   ....[9]....
        /*0098*/ 	.word	0xffffffff


	//   ....[10]....
        /*009c*/ 	.word	0xffffffff


	//   ....[11]....
        /*00a0*/ 	.word	0xffffffff


	//   ....[12]....
        /*00a4*/ 	.word	0xffffffff


	//   ....[13]....
        /*00a8*/ 	.word	0xffffffff


	//----- nvinfo : EIATTR_COOP_GROUP_INSTR_OFFSETS
	.align		4
.L_41:
        /*00ac*/ 	.byte	0x04, 0x28
        /*00ae*/ 	.short	(.L_43 - .L_42)


	//   ....[0]....
.L_42:
        /*00b0*/ 	.word	0x000000b0


	//   ....[1]....
        /*00b4*/ 	.word	0x00000510


	//   ....[2]....
        /*00b8*/ 	.word	0x000009c0


	//   ....[3]....
        /*00bc*/ 	.word	0x00000b10


	//   ....[4]....
        /*00c0*/ 	.word	0x00000c00


	//   ....[5]....
        /*00c4*/ 	.word	0x00000d60


	//   ....[6]....
        /*00c8*/ 	.word	0x00000ef0


	//   ....[7]....
        /*00cc*/ 	.word	0x00001130


	//   ....[8]....
        /*00d0*/ 	.word	0x00002760


	//   ....[9]....
        /*00d4*/ 	.word	0x00004260


	//   ....[10]....
        /*00d8*/ 	.word	0x00004730


	//   ....[11]....
        /*00dc*/ 	.word	0x00004760


	//   ....[12]....
        /*00e0*/ 	.word	0x000052a0


	//   ....[13]....
        /*00e4*/ 	.word	0x000054b0


	//----- nvinfo : EIATTR_VRC_CTA_INIT_COUNT
	.align		4
.L_43:
        /*00e8*/ 	.byte	0x02, 0x4a
        /*00ea*/ 	.byte	0x80
	.zero		1


	//----- nvinfo : EIATTR_SYSCALL_OFFSETS
	.align		4
        /*00ec*/ 	.byte	0x04, 0x46
        /*00ee*/ 	.short	(.L_45 - .L_44)


	//   ....[0]....
.L_44:
        /*00f0*/ 	.word	0x00006de0


	//   ....[1]....
        /*00f4*/ 	.word	0x00006f20


	//   ....[2]....
        /*00f8*/ 	.word	0x00007700


	//   ....[3]....
        /*00fc*/ 	.word	0x000084f0


	//----- nvinfo : EIATTR_MBARRIER_INSTR_OFFSETS
	.align		4
.L_45:
        /*0100*/ 	.byte	0x04, 0x39
        /*0102*/ 	.short	(.L_47 - .L_46)


	//   ....[0]....
.L_46:
        /*0104*/ 	.word	0x00000660
        /*0108*/ 	.word	0x000000ff
        /*010c*/ 	.word	0x00000000
        /*0110*/ 	.short	0x0100
        /*0112*/ 	.byte	0x04
	.zero		1


	//   ....[1]....
        /*0114*/ 	.word	0x00000670
        /*0118*/ 	.word	0x000000ff
        /*011c*/ 	.word	0x000000d0
        /*0120*/ 	.short	0x0100
        /*0122*/ 	.byte	0x04
	.zero		1


	//   ....[2]....
        /*0124*/ 	.word	0x00000680
        /*0128*/ 	.word	0x000000ff
        /*012c*/ 	.word	0x00000008
        /*0130*/ 	.short	0x0100
        /*0132*/ 	.byte	0x04
	.zero		1


	//   ....[3]....
        /*0134*/ 	.word	0x00000690
        /*0138*/ 	.word	0x000000ff
        /*013c*/ 	.word	0x000000d8
        /*0140*/ 	.short	0x0100
        /*0142*/ 	.byte	0x04
	.zero		1


	//   ....[4]....
        /*0144*/ 	.word	0x000006a0
        /*0148*/ 	.word	0x000000ff
        /*014c*/ 	.word	0x00000010
        /*0150*/ 	.short	0x0100
        /*0152*/ 	.byte	0x04
	.zero		1


	//   ....[5]....
        /*0154*/ 	.word	0x000006b0
        /*0158*/ 	.word	0x000000ff
        /*015c*/ 	.word	0x000000e0
        /*0160*/ 	.short	0x0100
        /*0162*/ 	.byte	0x04
	.zero		1


	//   ....[6]....
        /*0164*/ 	.word	0x000006c0
        /*0168*/ 	.word	0x000000ff
        /*016c*/ 	.word	0x00000018
        /*0170*/ 	.short	0x0100
        /*0172*/ 	.byte	0x04
	.zero		1


	//   ....[7]....
        /*0174*/ 	.word	0x000006d0
        /*0178*/ 	.word	0x000000ff
        /*017c*/ 	.word	0x000000e8
        /*0180*/ 	.short	0x0100
        /*0182*/ 	.byte	0x04
	.zero		1


	//   ....[8]....
        /*0184*/ 	.word	0x000006e0
        /*0188*/ 	.word	0x000000ff
        /*018c*/ 	.word	0x00000020
        /*0190*/ 	.short	0x0100
        /*0192*/ 	.byte	0x04
	.zero		1


	//   ....[9]....
        /*0194*/ 	.word	0x000006f0
        /*0198*/ 	.word	0x000000ff
        /*019c*/ 	.word	0x000000f0
        /*01a0*/ 	.short	0x0100
        /*01a2*/ 	.byte	0x04
	.zero		1


	//   ....[10]....
        /*01a4*/ 	.word	0x00000700
        /*01a8*/ 	.word	0x000000ff
        /*01ac*/ 	.word	0x00000028
        /*01b0*/ 	.short	0x0100
        /*01b2*/ 	.byte	0x04
	.zero		1


	//   ....[11]....
        /*01b4*/ 	.word	0x00000710
        /*01b8*/ 	.word	0x000000ff
        /*01bc*/ 	.word	0x000000f8
        /*01c0*/ 	.short	0x0100
        /*01c2*/ 	.byte	0x04
	.zero		1


	//   ....[12]....
        /*01c4*/ 	.word	0x00000720
        /*01c8*/ 	.word	0x000000ff
        /*01cc*/ 	.word	0x00000030
        /*01d0*/ 	.short	0x0100
        /*01d2*/ 	.byte	0x04
	.zero		1


	//   ....[13]....
        /*01d4*/ 	.word	0x00000730
        /*01d8*/ 	.word	0x000000ff
        /*01dc*/ 	.word	0x00000100
        /*01e0*/ 	.short	0x0100
        /*01e2*/ 	.byte	0x04
	.zero		1


	//   ....[14]....
        /*01e4*/ 	.word	0x00000740
        /*01e8*/ 	.word	0x000000ff
        /*01ec*/ 	.word	0x00000038
        /*01f0*/ 	.short	0x0100
        /*01f2*/ 	.byte	0x04
	.zero		1


	//   ....[15]....
        /*01f4*/ 	.word	0x00000750
        /*01f8*/ 	.word	0x000000ff
        /*01fc*/ 	.word	0x00000108
        /*0200*/ 	.short	0x0100
        /*0202*/ 	.byte	0x04
	.zero		1


	//   ....[16]....
        /*0204*/ 	.word	0x00000760
        /*0208*/ 	.word	0x000000ff
        /*020c*/ 	.word	0x00000040
        /*0210*/ 	.short	0x0100
        /*0212*/ 	.byte	0x04
	.zero		1


	//   ....[17]....
        /*0214*/ 	.word	0x00000770
        /*0218*/ 	.word	0x000000ff
        /*021c*/ 	.word	0x00000110
        /*0220*/ 	.short	0x0100
        /*0222*/ 	.byte	0x04
	.zero		1


	//   ....[18]....
        /*0224*/ 	.word	0x00000780
        /*0228*/ 	.word	0x000000ff
        /*022c*/ 	.word	0x00000048
        /*0230*/ 	.short	0x0100
        /*0232*/ 	.byte	0x04
	.zero		1


	//   ....[19]....
        /*0234*/ 	.word	0x00000790
        /*0238*/ 	.word	0x000000ff
        /*023c*/ 	.word	0x00000118
        /*0240*/ 	.short	0x0100
        /*0242*/ 	.byte	0x04
	.zero		1


	//   ....[20]....
        /*0244*/ 	.word	0x000007a0
        /*0248*/ 	.word	0x000000ff
        /*024c*/ 	.word	0x00000050
        /*0250*/ 	.short	0x0100
        /*0252*/ 	.byte	0x04
	.zero		1


	//   ....[21]....
        /*0254*/ 	.word	0x000007b0
        /*0258*/ 	.word	0x000000ff
        /*025c*/ 	.word	0x00000120
        /*0260*/ 	.short	0x0100
        /*0262*/ 	.byte	0x04
	.zero		1


	//   ....[22]....
        /*0264*/ 	.word	0x000007c0
        /*0268*/ 	.word	0x000000ff
        /*026c*/ 	.word	0x00000058
        /*0270*/ 	.short	0x0100
        /*0272*/ 	.byte	0x04
	.zero		1


	//   ....[23]....
        /*0274*/ 	.word	0x000007d0
        /*0278*/ 	.word	0x000000ff
        /*027c*/ 	.word	0x00000128
        /*0280*/ 	.short	0x0100
        /*0282*/ 	.byte	0x04
	.zero		1


	//   ....[24]....
        /*0284*/ 	.word	0x000007e0
        /*0288*/ 	.word	0x000000ff
        /*028c*/ 	.word	0x00000060
        /*0290*/ 	.short	0x0100
        /*0292*/ 	.byte	0x04
	.zero		1


	//   ....[25]....
        /*0294*/ 	.word	0x000007f0
        /*0298*/ 	.word	0x000000ff
        /*029c*/ 	.word	0x00000130
        /*02a0*/ 	.short	0x0100
        /*02a2*/ 	.byte	0x04
	.zero		1


	//   ....[26]....
        /*02a4*/ 	.word	0x00000800
        /*02a8*/ 	.word	0x000000ff
        /*02ac*/ 	.word	0x00000068
        /*02b0*/ 	.short	0x0100
        /*02b2*/ 	.byte	0x04
	.zero		1


	//   ....[27]....
        /*02b4*/ 	.word	0x00000810
        /*02b8*/ 	.word	0x000000ff
        /*02bc*/ 	.word	0x00000138
        /*02c0*/ 	.short	0x0100
        /*02c2*/ 	.byte	0x04
	.zero		1


	//   ....[28]....
        /*02c4*/ 	.word	0x00000820
        /*02c8*/ 	.word	0x000000ff
        /*02cc*/ 	.word	0x00000070
        /*02d0*/ 	.short	0x0100
        /*02d2*/ 	.byte	0x04
	.zero		1


	//   ....[29]....
        /*02d4*/ 	.word	0x00000830
        /*02d8*/ 	.word	0x000000ff
        /*02dc*/ 	.word	0x00000140
        /*02e0*/ 	.short	0x0100
        /*02e2*/ 	.byte	0x04
	.zero		1


	//   ....[30]....
        /*02e4*/ 	.word	0x00000840
        /*02e8*/ 	.word	0x000000ff
        /*02ec*/ 	.word	0x00000078
        /*02f0*/ 	.short	0x0100
        /*02f2*/ 	.byte	0x04
	.zero		1


	//   ....[31]....
        /*02f4*/ 	.word	0x00000850
        /*02f8*/ 	.word	0x000000ff
        /*02fc*/ 	.word	0x00000148
        /*0300*/ 	.short	0x0100
        /*0302*/ 	.byte	0x04
	.zero		1


	//   ....[32]....
        /*0304*/ 	.word	0x00000860
        /*0308*/ 	.word	0x000000ff
        /*030c*/ 	.word	0x00000080
        /*0310*/ 	.short	0x0100
        /*0312*/ 	.byte	0x04
	.zero		1


	//   ....[33]....
        /*0314*/ 	.word	0x00000870
        /*0318*/ 	.word	0x000000ff
        /*031c*/ 	.word	0x00000150
        /*0320*/ 	.short	0x0100
        /*0322*/ 	.byte	0x04
	.zero		1


	//   ....[34]....
        /*0324*/ 	.word	0x00000880
        /*0328*/ 	.word	0x000000ff
        /*032c*/ 	.word	0x00000088
        /*0330*/ 	.short	0x0100
        /*0332*/ 	.byte	0x04
	.zero		1


	//   ....[35]....
        /*0334*/ 	.word	0x00000890
        /*0338*/ 	.word	0x000000ff
        /*033c*/ 	.word	0x00000158
        /*0340*/ 	.short	0x0100
        /*0342*/ 	.byte	0x04
	.zero		1


	//   ....[36]....
        /*0344*/ 	.word	0x000008a0
        /*0348*/ 	.word	0x000000ff
        /*034c*/ 	.word	0x00000090
        /*0350*/ 	.short	0x0100
        /*0352*/ 	.byte	0x04
	.zero		1


	//   ....[37]....
        /*0354*/ 	.word	0x000008b0
        /*0358*/ 	.word	0x000000ff
        /*035c*/ 	.word	0x00000160
        /*0360*/ 	.short	0x0100
        /*0362*/ 	.byte	0x04
	.zero		1


	//   ....[38]....
        /*0364*/ 	.word	0x000008c0
        /*0368*/ 	.word	0x000000ff
        /*036c*/ 	.word	0x00000098
        /*0370*/ 	.short	0x0100
        /*0372*/ 	.byte	0x04
	.zero		1


	//   ....[39]....
        /*0374*/ 	.word	0x000008d0
        /*0378*/ 	.word	0x000000ff
        /*037c*/ 	.word	0x00000168
        /*0380*/ 	.short	0x0100
        /*0382*/ 	.byte	0x04
	.zero		1


	//   ....[40]....
        /*0384*/ 	.word	0x000008e0
        /*0388*/ 	.word	0x000000ff
        /*038c*/ 	.word	0x000000a0
        /*0390*/ 	.short	0x0100
        /*0392*/ 	.byte	0x04
	.zero		1


	//   ....[41]....
        /*0394*/ 	.word	0x000008f0
        /*0398*/ 	.word	0x000000ff
        /*039c*/ 	.word	0x00000170
        /*03a0*/ 	.short	0x0100
        /*03a2*/ 	.byte	0x04
	.zero		1


	//   ....[42]....
        /*03a4*/ 	.word	0x00000900
        /*03a8*/ 	.word	0x000000ff
        /*03ac*/ 	.word	0x000000a8
        /*03b0*/ 	.short	0x0100
        /*03b2*/ 	.byte	0x04
	.zero		1


	//   ....[43]....
        /*03b4*/ 	.word	0x00000910
        /*03b8*/ 	.word	0x000000ff
        /*03bc*/ 	.word	0x00000178
        /*03c0*/ 	.short	0x0100
        /*03c2*/ 	.byte	0x04
	.zero		1


	//   ....[44]....
        /*03c4*/ 	.word	0x00000920
        /*03c8*/ 	.word	0x000000ff
        /*03cc*/ 	.word	0x000000b0
        /*03d0*/ 	.short	0x0100
        /*03d2*/ 	.byte	0x04
	.zero		1


	//   ....[45]....
        /*03d4*/ 	.word	0x00000930
        /*03d8*/ 	.word	0x000000ff
        /*03dc*/ 	.word	0x00000180
        /*03e0*/ 	.short	0x0100
        /*03e2*/ 	.byte	0x04
	.zero		1


	//   ....[46]....
        /*03e4*/ 	.word	0x00000940
        /*03e8*/ 	.word	0x000000ff
        /*03ec*/ 	.word	0x000000b8
        /*03f0*/ 	.short	0x0100
        /*03f2*/ 	.byte	0x04
	.zero		1


	//   ....[47]....
        /*03f4*/ 	.word	0x00000950
        /*03f8*/ 	.word	0x000000ff
        /*03fc*/ 	.word	0x00000188
        /*0400*/ 	.short	0x0100
        /*0402*/ 	.byte	0x04
	.zero		1


	//   ....[48]....
        /*0404*/ 	.word	0x00000960
        /*0408*/ 	.word	0x000000ff
        /*040c*/ 	.word	0x000000c0
        /*0410*/ 	.short	0x0100
        /*0412*/ 	.byte	0x04
	.zero		1


	//   ....[49]....
        /*0414*/ 	.word	0x00000970
        /*0418*/ 	.word	0x000000ff
        /*041c*/ 	.word	0x00000190
        /*0420*/ 	.short	0x0100
        /*0422*/ 	.byte	0x04
	.zero		1


	//   ....[50]....
        /*0424*/ 	.word	0x00000980
        /*0428*/ 	.word	0x000000ff
        /*042c*/ 	.word	0x000000c8
        /*0430*/ 	.short	0x0100
        /*0432*/ 	.byte	0x04
	.zero		1


	//   ....[51]....
        /*0434*/ 	.word	0x00000990
        /*0438*/ 	.word	0x000000ff
        /*043c*/ 	.word	0x00000198
        /*0440*/ 	.short	0x0100
        /*0442*/ 	.byte	0x04
	.zero		1


	//   ....[52]....
        /*0444*/ 	.word	0x00000ac0
        /*0448*/ 	.word	0x000000ff
        /*044c*/ 	.word	0x000001a0
        /*0450*/ 	.short	0x0100
        /*0452*/ 	.byte	0x04
	.zero		1


	//   ....[53]....
        /*0454*/ 	.word	0x00000ad0
        /*0458*/ 	.word	0x000000ff
        /*045c*/ 	.word	0x000001b0
        /*0460*/ 	.short	0x0100
        /*0462*/ 	.byte	0x04
	.zero		1


	//   ....[54]....
        /*0464*/ 	.word	0x00000ae0
        /*0468*/ 	.word	0x000000ff
        /*046c*/ 	.word	0x000001a8
        /*0470*/ 	.short	0x0100
        /*0472*/ 	.byte	0x04
	.zero		1


	//   ....[55]....
        /*0474*/ 	.word	0x00000af0
        /*0478*/ 	.word	0x000000ff
        /*047c*/ 	.word	0x000001b8
        /*0480*/ 	.short	0x0100
        /*0482*/ 	.byte	0x04
	.zero		1


	//   ....[56]....
        /*0484*/ 	.word	0x00000bd0
        /*0488*/ 	.word	0x000000ff
        /*048c*/ 	.word	0x000001c0
        /*0490*/ 	.short	0x0100
        /*0492*/ 	.byte	0x06
	.zero		1


	//   ....[57]....
        /*0494*/ 	.word	0x00000be0
        /*0498*/ 	.word	0x000000ff
        /*049c*/ 	.word	0x000001c8
        /*04a0*/ 	.short	0x0100
        /*04a2*/ 	.byte	0x06
	.zero		1


	//   ....[58]....
        /*04a4*/ 	.word	0x00000d10
        /*04a8*/ 	.word	0x000000ff
        /*04ac*/ 	.word	0x000001d0
        /*04b0*/ 	.short	0x0100
        /*04b2*/ 	.byte	0x06
	.zero		1


	//   ....[59]....
        /*04b4*/ 	.word	0x00000d20
        /*04b8*/ 	.word	0x000000ff
        /*04bc*/ 	.word	0x000001e0
        /*04c0*/ 	.short	0x0100
        /*04c2*/ 	.byte	0x06
	.zero		1


	//   ....[60]....
        /*04c4*/ 	.word	0x00000d30
        /*04c8*/ 	.word	0x000000ff
        /*04cc*/ 	.word	0x000001d8
        /*04d0*/ 	.short	0x0100
        /*04d2*/ 	.byte	0x06
	.zero		1


	//   ....[61]....
        /*04d4*/ 	.word	0x00000d40
        /*04d8*/ 	.word	0x000000ff
        /*04dc*/ 	.word	0x000001e8
        /*04e0*/ 	.short	0x0100
        /*04e2*/ 	.byte	0x06
	.zero		1


	//   ....[62]....
        /*04e4*/ 	.word	0x00000e60
        /*04e8*/ 	.word	0x000000ff
        /*04ec*/ 	.word	0x000001f0
        /*04f0*/ 	.short	0x0100
        /*04f2*/ 	.byte	0x04
	.zero		1


	//   ....[63]....
        /*04f4*/ 	.word	0x00000e70
        /*04f8*/ 	.word	0x000000ff
        /*04fc*/ 	.word	0x00000210
        /*0500*/ 	.short	0x0100
        /*0502*/ 	.byte	0x04
	.zero		1


	//   ....[64]....
        /*0504*/ 	.word	0x00000e80
        /*0508*/ 	.word	0x000000ff
        /*050c*/ 	.word	0x000001f8
        /*0510*/ 	.short	0x0100
        /*0512*/ 	.byte	0x04
	.zero		1


	//   ....[65]....
        /*0514*/ 	.word	0x00000e90
        /*0518*/ 	.word	0x000000ff
        /*051c*/ 	.word	0x00000218
        /*0520*/ 	.short	0x0100
        /*0522*/ 	.byte	0x04
	.zero		1


	//   ....[66]....
        /*0524*/ 	.word	0x00000ea0
        /*0528*/ 	.word	0x000000ff
        /*052c*/ 	.word	0x00000200
        /*0530*/ 	.short	0x0100
        /*0532*/ 	.byte	0x04
	.zero		1


	//   ....[67]....
        /*0534*/ 	.word	0x00000eb0
        /*0538*/ 	.word	0x000000ff
        /*053c*/ 	.word	0x00000220
        /*0540*/ 	.short	0x0100
        /*0542*/ 	.byte	0x04
	.zero		1


	//   ....[68]....
        /*0544*/ 	.word	0x00000ec0
        /*0548*/ 	.word	0x000000ff
        /*054c*/ 	.word	0x00000208
        /*0550*/ 	.short	0x0100
        /*0552*/ 	.byte	0x04
	.zero		1


	//   ....[69]....
        /*0554*/ 	.word	0x00000ed0
        /*0558*/ 	.word	0x000000ff
        /*055c*/ 	.word	0x00000228
        /*0560*/ 	.short	0x0100
        /*0562*/ 	.byte	0x04
	.zero		1


	//   ....[70]....
        /*0564*/ 	.word	0x00000fc0
        /*0568*/ 	.word	0x000000ff
        /*056c*/ 	.word	0x00000230
        /*0570*/ 	.short	0x0100
        /*0572*/ 	.byte	0x04
	.zero		1


	//   ....[71]....
        /*0574*/ 	.word	0x00000fd0
        /*0578*/ 	.word	0x000000ff
        /*057c*/ 	.word	0x00000240
        /*0580*/ 	.short	0x0100
        /*0582*/ 	.byte	0x04
	.zero		1


	//   ....[72]....
        /*0584*/ 	.word	0x00000fe0
        /*0588*/ 	.word	0x000000ff
        /*058c*/ 	.word	0x00000238
        /*0590*/ 	.short	0x0100
        /*0592*/ 	.byte	0x04
	.zero		1


	//   ....[73]....
        /*0594*/ 	.word	0x00000ff0
        /*0598*/ 	.word	0x000000ff
        /*059c*/ 	.word	0x00000248
        /*05a0*/ 	.short	0x0100
        /*05a2*/ 	.byte	0x04
	.zero		1


	//   ....[74]....
        /*05a4*/ 	.word	0x000010f0
        /*05a8*/ 	.word	0x000000ff
        /*05ac*/ 	.word	0x00000250
        /*05b0*/ 	.short	0x0100
        /*05b2*/ 	.byte	0x06
	.zero		1


	//   ....[75]....
        /*05b4*/ 	.word	0x00001f40
        /*05b8*/ 	.word	0x00000003
        /*05bc*/ 	.word	0x00000240
        /*05c0*/ 	.short	0x010a
        /*05c2*/ 	.byte	0xff
	.zero		1


	//   ....[76]....
        /*05c4*/ 	.word	0x00001f70
        /*05c8*/ 	.word	0x00000003
        /*05cc*/ 	.word	0x00000230
        /*05d0*/ 	.short	0x0101
        /*05d2*/ 	.byte	0xff
	.zero		1


	//   ....[77]....
        /*05d4*/ 	.word	0x00002030
        /*05d8*/ 	.word	0x000000ff
        /*05dc*/ 	.word	0x000000d0
        /*05e0*/ 	.short	0x010a
        /*05e2*/ 	.byte	0x04
	.zero		1


	//   ....[78]....
        /*05e4*/ 	.word	0x00002100
        /*05e8*/ 	.word	0x000000ff
        /*05ec*/ 	.word	0x000000d0
        /*05f0*/ 	.short	0x010a
        /*05f2*/ 	.byte	0x21
	.zero		1


	//   ....[79]....
        /*05f4*/ 	.word	0x000022b0
        /*05f8*/ 	.word	0x000000ff
        /*05fc*/ 	.word	0x000000d0
        /*0600*/ 	.short	0x010a
        /*0602*/ 	.byte	0x05
	.zero		1


	//   ....[80]....
        /*0604*/ 	.word	0x000023e0
        /*0608*/ 	.word	0x000000ff
        /*060c*/ 	.word	0x000001c8
        /*0610*/ 	.short	0x0101
        /*0612*/ 	.byte	0x06
	.zero		1


	//   ....[81]....
        /*0614*/ 	.word	0x00002400
        /*0618*/ 	.word	0x000000ff
        /*061c*/ 	.word	0x000000d0
        /*0620*/ 	.short	0x010a
        /*0622*/ 	.byte	0x04
	.zero		1


	//   ....[82]....
        /*0624*/ 	.word	0x00002480
        /*0628*/ 	.word	0x000000ff
        /*062c*/ 	.word	0x000000d0
        /*0630*/ 	.short	0x010a
        /*0632*/ 	.byte	0x11
	.zero		1


	//   ....[83]....
        /*0634*/ 	.word	0x00002610
        /*0638*/ 	.word	0x000000ff
        /*063c*/ 	.word	0x000000d0
        /*0640*/ 	.short	0x010a
        /*0642*/ 	.byte	0x05
	.zero		1


	//   ....[84]....
        /*0644*/ 	.word	0x00002790
        /*0648*/ 	.word	0x00000003
        /*064c*/ 	.word	0x000001d0
        /*0650*/ 	.short	0x010a
        /*0652*/ 	.byte	0xff
	.zero		1


	//   ....[85]....
        /*0654*/ 	.word	0x000028e0
        /*0658*/ 	.word	0x00000000
        /*065c*/ 	.word	0x00000000
        /*0660*/ 	.short	0x0101
        /*0662*/ 	.byte	0xff
	.zero		1


	//   ....[86]....
        /*0664*/ 	.word	0x00002e80
        /*0668*/ 	.word	0x000000ff
        /*066c*/ 	.word	0x00000000
        /*0670*/ 	.short	0x010a
        /*0672*/ 	.byte	0x04
	.zero		1


	//   ....[87]....
        /*0674*/ 	.word	0x00002f10
        /*0678*/ 	.word	0x000000ff
        /*067c*/ 	.word	0x00000000
        /*0680*/ 	.short	0x010a
        /*0682*/ 	.byte	0x05
	.zero		1


	//   ....[88]....
        /*0684*/ 	.word	0x00002fa0
        /*0688*/ 	.word	0x000000ff
        /*068c*/ 	.word	0x00000000
        /*0690*/ 	.short	0x010a
        /*0692*/ 	.byte	0x05
	.zero		1


	//   ....[89]....
        /*0694*/ 	.word	0x00003030
        /*0698*/ 	.word	0x000000ff
        /*069c*/ 	.word	0x00000000
        /*06a0*/ 	.short	0x010a
        /*06a2*/ 	.byte	0x05
	.zero		1


	//   ....[90]....
        /*06a4*/ 	.word	0x000030c0
        /*06a8*/ 	.word	0x000000ff
        /*06ac*/ 	.word	0x00000000
        /*06b0*/ 	.short	0x010a
        /*06b2*/ 	.byte	0x05
	.zero		1


	//   ....[91]....
        /*06b4*/ 	.word	0x00003150
        /*06b8*/ 	.word	0x000000ff
        /*06bc*/ 	.word	0x00000000
        /*06c0*/ 	.short	0x010a
        /*06c2*/ 	.byte	0x05
	.zero		1


	//   ....[92]....
        /*06c4*/ 	.word	0x000031e0
        /*06c8*/ 	.word	0x000000ff
        /*06cc*/ 	.word	0x00000000
        /*06d0*/ 	.short	0x010a
        /*06d2*/ 	.byte	0x05
	.zero		1


	//   ....[93]....
        /*06d4*/ 	.word	0x00003270
        /*06d8*/ 	.word	0x000000ff
        /*06dc*/ 	.word	0x00000000
        /*06e0*/ 	.short	0x010a
        /*06e2*/ 	.byte	0x05
	.zero		1


	//   ....[94]....
        /*06e4*/ 	.word	0x00003300
        /*06e8*/ 	.word	0x000000ff
        /*06ec*/ 	.word	0x00000000
        /*06f0*/ 	.short	0x010a
        /*06f2*/ 	.byte	0x05
	.zero		1


	//   ....[95]....
        /*06f4*/ 	.word	0x00003390
        /*06f8*/ 	.word	0x000000ff
        /*06fc*/ 	.word	0x00000000
        /*0700*/ 	.short	0x010a
        /*0702*/ 	.byte	0x05
	.zero		1


	//   ....[96]....
        /*0704*/ 	.word	0x00003420
        /*0708*/ 	.word	0x000000ff
        /*070c*/ 	.word	0x00000000
        /*0710*/ 	.short	0x010a
        /*0712*/ 	.byte	0x05
	.zero		1


	//   ....[97]....
        /*0714*/ 	.word	0x000034b0
        /*0718*/ 	.word	0x000000ff
        /*071c*/ 	.word	0x00000000
        /*0720*/ 	.short	0x010a
        /*0722*/ 	.byte	0x05
	.zero		1


	//   ....[98]....
        /*0724*/ 	.word	0x00003540
        /*0728*/ 	.word	0x000000ff
        /*072c*/ 	.word	0x00000000
        /*0730*/ 	.short	0x010a
        /*0732*/ 	.byte	0x05
	.zero		1


	//   ....[99]....
        /*0734*/ 	.word	0x000035d0
        /*0738*/ 	.word	0x000000ff
        /*073c*/ 	.word	0x00000000
        /*0740*/ 	.short	0x010a
        /*0742*/ 	.byte	0x05
	.zero		1


	//   ....[100]....
        /*0744*/ 	.word	0x00003660
        /*0748*/ 	.word	0x000000ff
        /*074c*/ 	.word	0x00000000
        /*0750*/ 	.short	0x010a
        /*0752*/ 	.byte	0x05
	.zero		1


	//   ....[101]....
        /*0754*/ 	.word	0x000036f0
        /*0758*/ 	.word	0x000000ff
        /*075c*/ 	.word	0x00000000
        /*0760*/ 	.short	0x010a
        /*0762*/ 	.byte	0x05
	.zero		1


	//   ....[102]....
        /*0764*/ 	.word	0x00003780
        /*0768*/ 	.word	0x000000ff
        /*076c*/ 	.word	0x00000000
        /*0770*/ 	.short	0x010a
        /*0772*/ 	.byte	0x05
	.zero		1


	//   ....[103]....
        /*0774*/ 	.word	0x00003810
        /*0778*/ 	.word	0x000000ff
        /*077c*/ 	.word	0x00000000
        /*0780*/ 	.short	0x010a
        /*0782*/ 	.byte	0x05
	.zero		1


	//   ....[104]....
        /*0784*/ 	.word	0x000038a0
        /*0788*/ 	.word	0x000000ff
        /*078c*/ 	.word	0x00000000
        /*0790*/ 	.short	0x010a
        /*0792*/ 	.byte	0x05
	.zero		1


	//   ....[105]....
        /*0794*/ 	.word	0x00003930
        /*0798*/ 	.word	0x000000ff
        /*079c*/ 	.word	0x00000000
        /*07a0*/ 	.short	0x010a
        /*07a2*/ 	.byte	0x05
	.zero		1


	//   ....[106]....
        /*07a4*/ 	.word	0x000039c0
        /*07a8*/ 	.word	0x000000ff
        /*07ac*/ 	.word	0x00000000
        /*07b0*/ 	.short	0x010a
        /*07b2*/ 	.byte	0x05
	.zero		1


	//   ....[107]....
        /*07b4*/ 	.word	0x00003a50
        /*07b8*/ 	.word	0x000000ff
        /*07bc*/ 	.word	0x00000000
        /*07c0*/ 	.short	0x010a
        /*07c2*/ 	.byte	0x05
	.zero		1


	//   ....[108]....
        /*07c4*/ 	.word	0x00003ae0
        /*07c8*/ 	.word	0x000000ff
        /*07cc*/ 	.word	0x00000000
        /*07d0*/ 	.short	0x010a
        /*07d2*/ 	.byte	0x05
	.zero		1


	//   ....[109]....
        /*07d4*/ 	.word	0x00003b70
        /*07d8*/ 	.word	0x000000ff
        /*07dc*/ 	.word	0x00000000
        /*07e0*/ 	.short	0x010a
        /*07e2*/ 	.byte	0x05
	.zero		1


	//   ....[110]....
        /*07e4*/ 	.word	0x00003c00
        /*07e8*/ 	.word	0x000000ff
        /*07ec*/ 	.word	0x00000000
        /*07f0*/ 	.short	0x010a
        /*07f2*/ 	.byte	0x05
	.zero		1


	//   ....[111]....
        /*07f4*/ 	.word	0x00003ca0
        /*07f8*/ 	.word	0x00000000
        /*07fc*/ 	.word	0x00000000
        /*0800*/ 	.short	0x010a
        /*0802*/ 	.byte	0xff
	.zero		1


	//   ....[112]....
        /*0804*/ 	.word	0x00003dc0
        /*0808*/ 	.word	0x00000002
        /*080c*/ 	.word	0x00000230
        /*0810*/ 	.short	0x010a
        /*0812*/ 	.byte	0xff
	.zero		1


	//   ....[113]....
        /*0814*/ 	.word	0x00003e20
        /*0818*/ 	.word	0x00000004
        /*081c*/ 	.word	0x00000000
        /*0820*/ 	.short	0x0101
        /*0822*/ 	.byte	0xff
	.zero		1


	//   ....[114]....
        /*0824*/ 	.word	0x00003e40
        /*0828*/ 	.word	0x000000ff
        /*082c*/ 	.word	0x000001e0
        /*0830*/ 	.short	0x010a
        /*0832*/ 	.byte	0x04
	.zero		1


	//   ....[115]....
        /*0834*/ 	.word	0x00003f60
        /*0838*/ 	.word	0x00000002
        /*083c*/ 	.word	0x000001d0
        /*0840*/ 	.short	0x010a
        /*0842*/ 	.byte	0xff
	.zero		1


	//   ....[116]....
        /*0844*/ 	.word	0x00004070
        /*0848*/ 	.word	0x00000002
        /*084c*/ 	.word	0x00000000
        /*0850*/ 	.short	0x0101
        /*0852*/ 	.byte	0xff
	.zero		1


	//   ....[117]....
        /*0854*/ 	.word	0x00004100
        /*0858*/ 	.word	0x000000ff
        /*085c*/ 	.word	0x000001e0
        /*0860*/ 	.short	0x0106
        /*0862*/ 	.byte	0x04
	.zero		1


	//   ....[118]....
        /*0864*/ 	.word	0x00004120
        /*0868*/ 	.word	0x000000ff
        /*086c*/ 	.word	0x000001e0
        /*0870*/ 	.short	0x010a
        /*0872*/ 	.byte	0x04
	.zero		1


	//   ....[119]....
        /*0874*/ 	.word	0x000041b0
        /*0878*/ 	.word	0x000000ff
        /*087c*/ 	.word	0x000001e0
        /*0880*/ 	.short	0x0106
        /*0882*/ 	.byte	0x07
	.zero		1


	//   ....[120]....
        /*0884*/ 	.word	0x000041f0
        /*0888*/ 	.word	0x00000000
        /*088c*/ 	.word	0x000001e0
        /*0890*/ 	.short	0x010a
        /*0892*/ 	.byte	0xff
	.zero		1


	//   ....[121]....
        /*0894*/ 	.word	0x00004430
        /*0898*/ 	.word	0x000000ff
        /*089c*/ 	.word	0x00000008
        /*08a0*/ 	.short	0x010a
        /*08a2*/ 	.byte	0x05
	.zero		1


	//   ....[122]....
        /*08a4*/ 	.word	0x00004450
        /*08a8*/ 	.word	0x000000ff
        /*08ac*/ 	.word	0x00000008
        /*08b0*/ 	.short	0x010a
        /*08b2*/ 	.byte	0x05
	.zero		1


	//   ....[123]....
        /*08b4*/ 	.word	0x000045e0
        /*08b8*/ 	.word	0x000000ff
        /*08bc*/ 	.word	0x00000008
        /*08c0*/ 	.short	0x010a
        /*08c2*/ 	.byte	0x05
	.zero		1


	//   ....[124]....
        /*08c4*/ 	.word	0x00004600
        /*08c8*/ 	.word	0x000000ff
        /*08cc*/ 	.word	0x00000008
        /*08d0*/ 	.short	0x010a
        /*08d2*/ 	.byte	0x05
	.zero		1


	//   ....[125]....
        /*08d4*/ 	.word	0x000046c0
        /*08d8*/ 	.word	0x000000ff
        /*08dc*/ 	.word	0x00000000
        /*08e0*/ 	.short	0x0101
        /*08e2*/ 	.byte	0x04
	.zero		1


	//   ....[126]....
        /*08e4*/ 	.word	0x000049c0
        /*08e8*/ 	.word	0x00000000
        /*08ec*/ 	.word	0x000001d0
        /*08f0*/ 	.short	0x010a
        /*08f2*/ 	.byte	0xff
	.zero		1


	//   ....[127]....
        /*08f4*/ 	.word	0x00004a80
        /*08f8*/ 	.word	0x00000000
        /*08fc*/ 	.word	0x00000000
        /*0900*/ 	.short	0x0101
        /*0902*/ 	.byte	0xff
	.zero		1


	//   ....[128]....
        /*0904*/ 	.word	0x00004b40
        /*0908*/ 	.word	0x000000ff
        /*090c*/ 	.word	0x00000000
        /*0910*/ 	.short	0x010a
        /*0912*/ 	.byte	0x04
	.zero		1


	//   ....[129]....
        /*0914*/ 	.word	0x00004b50
        /*0918*/ 	.word	0x000000ff
        /*091c*/ 	.word	0x00000210
        /*0920*/ 	.short	0x010a
        /*0922*/ 	.byte	0x17
	.zero		1


	//   ....[130]....
        /*0924*/ 	.word	0x00004c00
        /*0928*/ 	.word	0x000000ff
        /*092c*/ 	.word	0x00000000
        /*0930*/ 	.short	0x010a
        /*0932*/ 	.byte	0x05
	.zero		1


	//   ....[131]....
        /*0934*/ 	.word	0x00004d40
        /*0938*/ 	.word	0x000000ff
        /*093c*/ 	.word	0x00000000
        /*0940*/ 	.short	0x010a
        /*0942*/ 	.byte	0x04
	.zero		1


	//   ....[132]....
        /*0944*/ 	.word	0x00004f90
        /*0948*/ 	.word	0x000000ff
        /*094c*/ 	.word	0x00000000
        /*0950*/ 	.short	0x010a
        /*0952*/ 	.byte	0x04
	.zero		1


	//   ....[133]....
        /*0954*/ 	.word	0x00005020
        /*0958*/ 	.word	0x000000ff
        /*095c*/ 	.word	0x00000000
        /*0960*/ 	.short	0x010a
        /*0962*/ 	.byte	0x05
	.zero		1


	//   ....[134]....
        /*0964*/ 	.word	0x000050b0
        /*0968*/ 	.word	0x000000ff
        /*096c*/ 	.word	0x00000000
        /*0970*/ 	.short	0x010a
        /*0972*/ 	.byte	0x05
	.zero		1


	//   ....[135]....
        /*0974*/ 	.word	0x00005150
        /*0978*/ 	.word	0x00000000
        /*097c*/ 	.word	0x00000000
        /*0980*/ 	.short	0x010a
        /*0982*/ 	.byte	0xff
	.zero		1


	//   ....[136]....
        /*0984*/ 	.word	0x00005190
        /*0988*/ 	.word	0x00000000
        /*098c*/ 	.word	0x00000000
        /*0990*/ 	.short	0x010a
        /*0992*/ 	.byte	0xff
	.zero		1


	//   ....[137]....
        /*0994*/ 	.word	0x00005200
        /*0998*/ 	.word	0x000000ff
        /*099c*/ 	.word	0x00000000
        /*09a0*/ 	.short	0x0101
        /*09a2*/ 	.byte	0x04
	.zero		1


	//   ....[138]....
        /*09a4*/ 	.word	0x00005240
        /*09a8*/ 	.word	0x000000ff
        /*09ac*/ 	.word	0x00000250
        /*09b0*/ 	.short	0x010a
        /*09b2*/ 	.byte	0x11
	.zero		1


	//   ....[139]....
        /*09b4*/ 	.word	0x00005290
        /*09b8*/ 	.word	0x000000ff
        /*09bc*/ 	.word	0x00000000
        /*09c0*/ 	.short	0x0101
        /*09c2*/ 	.byte	0x04
	.zero		1


	//   ....[140]....
        /*09c4*/ 	.word	0x00005710
        /*09c8*/ 	.word	0x0000000c
        /*09cc*/ 	.word	0x000001d0
        /*09d0*/ 	.short	0x010a
        /*09d2*/ 	.byte	0xff
	.zero		1


	//   ....[141]....
        /*09d4*/ 	.word	0x00005880
        /*09d8*/ 	.word	0x00000000
        /*09dc*/ 	.word	0x00000000
        /*09e0*/ 	.short	0x0101
        /*09e2*/ 	.byte	0xff
	.zero		1


	//   ....[142]....
        /*09e4*/ 	.word	0x00005d10
        /*09e8*/ 	.word	0x000000ff
        /*09ec*/ 	.word	0x000001c8
        /*09f0*/ 	.short	0x010a
        /*09f2*/ 	.byte	0x15
	.zero		1


	//   ....[143]....
        /*09f4*/ 	.word	0x00005e90
        /*09f8*/ 	.word	0x000000ff
        /*09fc*/ 	.word	0x000001b0
        /*0a00*/ 	.short	0x010a
        /*0a02*/ 	.byte	0x15
	.zero		1


	//   ....[144]....
        /*0a04*/ 	.word	0x00006080
        /*0a08*/ 	.word	0x000000ff
        /*0a0c*/ 	.word	0x000001a0
        /*0a10*/ 	.short	0x010b
        /*0a12*/ 	.byte	0x15
	.zero		1


	//   ....[145]....
        /*0a14*/ 	.word	0x00006090
        /*0a18*/ 	.word	0x000000ff
        /*0a1c*/ 	.word	0x00000000
        /*0a20*/ 	.short	0x0101
        /*0a22*/ 	.byte	0x06
	.zero		1


	//   ....[146]....
        /*0a24*/ 	.word	0x000060a0
        /*0a28*/ 	.word	0x000000ff
        /*0a2c*/ 	.word	0x000001b8
        /*0a30*/ 	.short	0x010a
        /*0a32*/ 	.byte	0x15
	.zero		1


	//   ....[147]....
        /*0a34*/ 	.word	0x000062e0
        /*0a38*/ 	.word	0x000000ff
        /*0a3c*/ 	.word	0x000001a8
        /*0a40*/ 	.short	0x010b
        /*0a42*/ 	.byte	0x15
	.zero		1


	//   ....[148]....
        /*0a44*/ 	.word	0x000062f0
        /*0a48*/ 	.word	0x000000ff
        /*0a4c*/ 	.word	0x00000000
        /*0a50*/ 	.short	0x0101
        /*0a52*/ 	.byte	0x25
	.zero		1


	//   ....[149]....
        /*0a54*/ 	.word	0x00006330
        /*0a58*/ 	.word	0x000000ff
        /*0a5c*/ 	.word	0x000001b0
        /*0a60*/ 	.short	0x010a
        /*0a62*/ 	.byte	0x15
	.zero		1


	//   ....[150]....
        /*0a64*/ 	.word	0x00006370
        /*0a68*/ 	.word	0x00000000
        /*0a6c*/ 	.word	0x000001b8
        /*0a70*/ 	.short	0x010a
        /*0a72*/ 	.byte	0xff
	.zero		1


	//   ....[151]....
        /*0a74*/ 	.word	0x00006690
        /*0a78*/ 	.word	0x00000003
        /*0a7c*/ 	.word	0x000001d0
        /*0a80*/ 	.short	0x010a
        /*0a82*/ 	.byte	0xff
	.zero		1


	//   ....[152]....
        /*0a84*/ 	.word	0x00006810
        /*0a88*/ 	.word	0x00000000
        /*0a8c*/ 	.word	0x00000000
        /*0a90*/ 	.short	0x0101
        /*0a92*/ 	.byte	0xff
	.zero		1


	//   ....[153]....
        /*0a94*/ 	.word	0x000072f0
        /*0a98*/ 	.word	0x00000003
        /*0a9c*/ 	.word	0x000001a0
        /*0aa0*/ 	.short	0x010a
        /*0aa2*/ 	.byte	0xff
	.zero		1


	//   ....[154]....
        /*0aa4*/ 	.word	0x00007310
        /*0aa8*/ 	.word	0x0000005c
        /*0aac*/ 	.word	0x000001f0
        /*0ab0*/ 	.short	0x010a
        /*0ab2*/ 	.byte	0xff
	.zero		1


	//   ....[155]....
        /*0ab4*/ 	.word	0x00007440
        /*0ab8*/ 	.word	0x00000003
        /*0abc*/ 	.word	0x000001a0
        /*0ac0*/ 	.short	0x010a
        /*0ac2*/ 	.byte	0xff
	.zero		1


	//   ....[156]....
        /*0ac4*/ 	.word	0x00007580
        /*0ac8*/ 	.word	0x00000000
        /*0acc*/ 	.word	0x00000000
        /*0ad0*/ 	.short	0x0101
        /*0ad2*/ 	.byte	0xff
	.zero		1


	//   ....[157]....
        /*0ad4*/ 	.word	0x000075e0
        /*0ad8*/ 	.word	0x0000005c
        /*0adc*/ 	.word	0x000001f0
        /*0ae0*/ 	.short	0x010a
        /*0ae2*/ 	.byte	0xff
	.zero		1


	//   ....[158]....
        /*0ae4*/ 	.word	0x00008190
        /*0ae8*/ 	.word	0x0000006b
        /*0aec*/ 	.word	0x000001a0
        /*0af0*/ 	.short	0x010a
        /*0af2*/ 	.byte	0xff
	.zero		1


	//   ....[159]....
        /*0af4*/ 	.word	0x00008250
        /*0af8*/ 	.word	0x0000006b
        /*0afc*/ 	.word	0x000001a0
        /*0b00*/ 	.short	0x010a
        /*0b02*/ 	.byte	0xff
	.zero		1


	//   ....[160]....
        /*0b04*/ 	.word	0x00008390
        /*0b08*/ 	.word	0x00000002
        /*0b0c*/ 	.word	0x00000000
        /*0b10*/ 	.short	0x0101
        /*0b12*/ 	.byte	0xff
	.zero		1


	//   ....[161]....
        /*0b14*/ 	.word	0x00008670
        /*0b18*/ 	.word	0x0000005c
        /*0b1c*/ 	.word	0x00000000
        /*0b20*/ 	.short	0x0101
        /*0b22*/ 	.byte	0xff
	.zero		1


	//   ....[162]....
        /*0b24*/ 	.word	0x00009030
        /*0b28*/ 	.word	0x00000003
        /*0b2c*/ 	.word	0x00000240
        /*0b30*/ 	.short	0x010a
        /*0b32*/ 	.byte	0xff
	.zero		1


	//   ....[163]....
        /*0b34*/ 	.word	0x00009090
        /*0b38*/ 	.word	0x00000000
        /*0b3c*/ 	.word	0x000000d0
        /*0b40*/ 	.short	0x010a
        /*0b42*/ 	.byte	0xff
	.zero		1


	//   ....[164]....
        /*0b44*/ 	.word	0x000090f0
        /*0b48*/ 	.word	0x00000000
        /*0b4c*/ 	.word	0x000000d0
        /*0b50*/ 	.short	0x010a
        /*0b52*/ 	.byte	0xff
	.zero		1


	//   ....[165]....
        /*0b54*/ 	.word	0x00009140
        /*0b58*/ 	.word	0x00000003
        /*0b5c*/ 	.word	0x000001d0
        /*0b60*/ 	.short	0x010a
        /*0b62*/ 	.byte	0xff
	.zero		1


	//   ....[166]....
        /*0b64*/ 	.word	0x000091a0
        /*0b68*/ 	.word	0x00000000
        /*0b6c*/ 	.word	0x00000000
        /*0b70*/ 	.short	0x010a
        /*0b72*/ 	.byte	0xff
	.zero		1


	//   ....[167]....
        /*0b74*/ 	.word	0x00009200
        /*0b78*/ 	.word	0x00000000
        /*0b7c*/ 	.word	0x00000000
        /*0b80*/ 	.short	0x010a
        /*0b82*/ 	.byte	0xff
	.zero		1


	//   ....[168]....
        /*0b84*/ 	.word	0x00009260
        /*0b88*/ 	.word	0x00000000
        /*0b8c*/ 	.word	0x00000000
        /*0b90*/ 	.short	0x010a
        /*0b92*/ 	.byte	0xff
	.zero		1


	//   ....[169]....
        /*0b94*/ 	.word	0x000092c0
        /*0b98*/ 	.word	0x00000000
        /*0b9c*/ 	.word	0x00000000
        /*0ba0*/ 	.short	0x010a
        /*0ba2*/ 	.byte	0xff
	.zero		1


	//   ....[170]....
        /*0ba4*/ 	.word	0x00009320
        /*0ba8*/ 	.word	0x00000000
        /*0bac*/ 	.word	0x00000000
        /*0bb0*/ 	.short	0x010a
        /*0bb2*/ 	.byte	0xff
	.zero		1


	//   ....[171]....
        /*0bb4*/ 	.word	0x00009380
        /*0bb8*/ 	.word	0x00000000
        /*0bbc*/ 	.word	0x00000000
        /*0bc0*/ 	.short	0x010a
        /*0bc2*/ 	.byte	0xff
	.zero		1


	//   ....[172]....
        /*0bc4*/ 	.word	0x000093e0
        /*0bc8*/ 	.word	0x00000000
        /*0bcc*/ 	.word	0x00000000
        /*0bd0*/ 	.short	0x010a
        /*0bd2*/ 	.byte	0xff
	.zero		1


	//   ....[173]....
        /*0bd4*/ 	.word	0x00009440
        /*0bd8*/ 	.word	0x00000000
        /*0bdc*/ 	.word	0x00000000
        /*0be0*/ 	.short	0x010a
        /*0be2*/ 	.byte	0xff
	.zero		1


	//   ....[174]....
        /*0be4*/ 	.word	0x000094a0
        /*0be8*/ 	.word	0x00000000
        /*0bec*/ 	.word	0x00000000
        /*0bf0*/ 	.short	0x010a
        /*0bf2*/ 	.byte	0xff
	.zero		1


	//   ....[175]....
        /*0bf4*/ 	.word	0x00009500
        /*0bf8*/ 	.word	0x00000000
        /*0bfc*/ 	.word	0x00000000
        /*0c00*/ 	.short	0x010a
        /*0c02*/ 	.byte	0xff
	.zero		1


	//   ....[176]....
        /*0c04*/ 	.word	0x00009560
        /*0c08*/ 	.word	0x00000000
        /*0c0c*/ 	.word	0x00000000
        /*0c10*/ 	.short	0x010a
        /*0c12*/ 	.byte	0xff
	.zero		1


	//   ....[177]....
        /*0c14*/ 	.word	0x000095c0
        /*0c18*/ 	.word	0x00000000
        /*0c1c*/ 	.word	0x00000000
        /*0c20*/ 	.short	0x010a
        /*0c22*/ 	.byte	0xff
	.zero		1


	//   ....[178]....
        /*0c24*/ 	.word	0x00009620
        /*0c28*/ 	.word	0x00000000
        /*0c2c*/ 	.word	0x00000000
        /*0c30*/ 	.short	0x010a
        /*0c32*/ 	.byte	0xff
	.zero		1


	//   ....[179]....
        /*0c34*/ 	.word	0x00009680
        /*0c38*/ 	.word	0x00000000
        /*0c3c*/ 	.word	0x00000000
        /*0c40*/ 	.short	0x010a
        /*0c42*/ 	.byte	0xff
	.zero		1


	//   ....[180]....
        /*0c44*/ 	.word	0x000096e0
        /*0c48*/ 	.word	0x00000000
        /*0c4c*/ 	.word	0x00000000
        /*0c50*/ 	.short	0x010a
        /*0c52*/ 	.byte	0xff
	.zero		1


	//   ....[181]....
        /*0c54*/ 	.word	0x00009740
        /*0c58*/ 	.word	0x00000000
        /*0c5c*/ 	.word	0x00000000
        /*0c60*/ 	.short	0x010a
        /*0c62*/ 	.byte	0xff
	.zero		1


	//   ....[182]....
        /*0c64*/ 	.word	0x000097a0
        /*0c68*/ 	.word	0x00000000
        /*0c6c*/ 	.word	0x00000000
        /*0c70*/ 	.short	0x010a
        /*0c72*/ 	.byte	0xff
	.zero		1


	//   ....[183]....
        /*0c74*/ 	.word	0x00009800
        /*0c78*/ 	.word	0x00000000
        /*0c7c*/ 	.word	0x00000000
        /*0c80*/ 	.short	0x010a
        /*0c82*/ 	.byte	0xff
	.zero		1


	//   ....[184]....
        /*0c84*/ 	.word	0x00009860
        /*0c88*/ 	.word	0x00000000
        /*0c8c*/ 	.word	0x00000000
        /*0c90*/ 	.short	0x010a
        /*0c92*/ 	.byte	0xff
	.zero		1


	//   ....[185]....
        /*0c94*/ 	.word	0x000098c0
        /*0c98*/ 	.word	0x00000000
        /*0c9c*/ 	.word	0x00000000
        /*0ca0*/ 	.short	0x010a
        /*0ca2*/ 	.byte	0xff
	.zero		1


	//   ....[186]....
        /*0ca4*/ 	.word	0x00009920
        /*0ca8*/ 	.word	0x00000000
        /*0cac*/ 	.word	0x00000000
        /*0cb0*/ 	.short	0x010a
        /*0cb2*/ 	.byte	0xff
	.zero		1


	//   ....[187]....
        /*0cb4*/ 	.word	0x00009980
        /*0cb8*/ 	.word	0x00000000
        /*0cbc*/ 	.word	0x00000000
        /*0cc0*/ 	.short	0x010a
        /*0cc2*/ 	.byte	0xff
	.zero		1


	//   ....[188]....
        /*0cc4*/ 	.word	0x000099e0
        /*0cc8*/ 	.word	0x00000000
        /*0ccc*/ 	.word	0x00000000
        /*0cd0*/ 	.short	0x010a
        /*0cd2*/ 	.byte	0xff
	.zero		1


	//   ....[189]....
        /*0cd4*/ 	.word	0x00009a40
        /*0cd8*/ 	.word	0x00000000
        /*0cdc*/ 	.word	0x00000000
        /*0ce0*/ 	.short	0x010a
        /*0ce2*/ 	.byte	0xff
	.zero		1


	//   ....[190]....
        /*0ce4*/ 	.word	0x00009aa0
        /*0ce8*/ 	.word	0x00000000
        /*0cec*/ 	.word	0x00000000
        /*0cf0*/ 	.short	0x010a
        /*0cf2*/ 	.byte	0xff
	.zero		1


	//   ....[191]....
        /*0cf4*/ 	.word	0x00009af0
        /*0cf8*/ 	.word	0x00000002
        /*0cfc*/ 	.word	0x00000230
        /*0d00*/ 	.short	0x010a
        /*0d02*/ 	.byte	0xff
	.zero		1


	//   ....[192]....
        /*0d04*/ 	.word	0x00009b50
        /*0d08*/ 	.word	0x00000002
        /*0d0c*/ 	.word	0x000001e0
        /*0d10*/ 	.short	0x010a
        /*0d12*/ 	.byte	0xff
	.zero		1


	//   ....[193]....
        /*0d14*/ 	.word	0x00009ba0
        /*0d18*/ 	.word	0x00000002
        /*0d1c*/ 	.word	0x000001d0
        /*0d20*/ 	.short	0x010a
        /*0d22*/ 	.byte	0xff
	.zero		1


	//   ....[194]....
        /*0d24*/ 	.word	0x00009c00
        /*0d28*/ 	.word	0x00000000
        /*0d2c*/ 	.word	0x000001e0
        /*0d30*/ 	.short	0x010a
        /*0d32*/ 	.byte	0xff
	.zero		1


	//   ....[195]....
        /*0d34*/ 	.word	0x00009c60
        /*0d38*/ 	.word	0x00000000
        /*0d3c*/ 	.word	0x00000008
        /*0d40*/ 	.short	0x010a
        /*0d42*/ 	.byte	0xff
	.zero		1


	//   ....[196]....
        /*0d44*/ 	.word	0x00009d40
        /*0d48*/ 	.word	0x00000000
        /*0d4c*/ 	.word	0x00000008
        /*0d50*/ 	.short	0x010a
        /*0d52*/ 	.byte	0xff
	.zero		1


	//   ....[197]....
        /*0d54*/ 	.word	0x00009d90
        /*0d58*/ 	.word	0x00000000
        /*0d5c*/ 	.word	0x000001d0
        /*0d60*/ 	.short	0x010a
        /*0d62*/ 	.byte	0xff
	.zero		1


	//   ....[198]....
        /*0d64*/ 	.word	0x00009df0
        /*0d68*/ 	.word	0x00000000
        /*0d6c*/ 	.word	0x00000210
        /*0d70*/ 	.short	0x010a
        /*0d72*/ 	.byte	0xff
	.zero		1


	//   ....[199]....
        /*0d74*/ 	.word	0x00009e50
        /*0d78*/ 	.word	0x00000000
        /*0d7c*/ 	.word	0x00000000
        /*0d80*/ 	.short	0x010a
        /*0d82*/ 	.byte	0xff
	.zero		1


	//   ....[200]....
        /*0d84*/ 	.word	0x00009eb0
        /*0d88*/ 	.word	0x00000000
        /*0d8c*/ 	.word	0x00000000
        /*0d90*/ 	.short	0x010a
        /*0d92*/ 	.byte	0xff
	.zero		1


	//   ....[201]....
        /*0d94*/ 	.word	0x00009f10
        /*0d98*/ 	.word	0x00000000
        /*0d9c*/ 	.word	0x00000000
        /*0da0*/ 	.short	0x010a
        /*0da2*/ 	.byte	0xff
	.zero		1


	//   ....[202]....
        /*0da4*/ 	.word	0x00009f70
        /*0da8*/ 	.word	0x00000000
        /*0dac*/ 	.word	0x00000000
        /*0db0*/ 	.short	0x010a
        /*0db2*/ 	.byte	0xff
	.zero		1


	//   ....[203]....
        /*0db4*/ 	.word	0x00009fd0
        /*0db8*/ 	.word	0x00000000
        /*0dbc*/ 	.word	0x00000250
        /*0dc0*/ 	.short	0x010a
        /*0dc2*/ 	.byte	0xff
	.zero		1


	//   ....[204]....
        /*0dc4*/ 	.word	0x0000a020
        /*0dc8*/ 	.word	0x0000000c
        /*0dcc*/ 	.word	0x000001d0
        /*0dd0*/ 	.short	0x010a
        /*0dd2*/ 	.byte	0xff
	.zero		1


	//   ....[205]....
        /*0dd4*/ 	.word	0x0000a080
        /*0dd8*/ 	.word	0x00000000
        /*0ddc*/ 	.word	0x000001c8
        /*0de0*/ 	.short	0x010a
        /*0de2*/ 	.byte	0xff
	.zero		1


	//   ....[206]....
        /*0de4*/ 	.word	0x0000a0e0
        /*0de8*/ 	.word	0x00000000
        /*0dec*/ 	.word	0x000001b0
        /*0df0*/ 	.short	0x010a
        /*0df2*/ 	.byte	0xff
	.zero		1


	//   ....[207]....
        /*0df4*/ 	.word	0x0000a140
        /*0df8*/ 	.word	0x00000000
        /*0dfc*/ 	.word	0x000001b8
        /*0e00*/ 	.short	0x010a
        /*0e02*/ 	.byte	0xff
	.zero		1


	//   ....[208]....
        /*0e04*/ 	.word	0x0000a1a0
        /*0e08*/ 	.word	0x00000000
        /*0e0c*/ 	.word	0x000001b0
        /*0e10*/ 	.short	0x010a
        /*0e12*/ 	.byte	0xff
	.zero		1


	//   ....[209]....
        /*0e14*/ 	.word	0x0000a1f0
        /*0e18*/ 	.word	0x00000003
        /*0e1c*/ 	.word	0x000001d0
        /*0e20*/ 	.short	0x010a
        /*0e22*/ 	.byte	0xff
	.zero		1


	//   ....[210]....
        /*0e24*/ 	.word	0x0000a240
        /*0e28*/ 	.word	0x00000003
        /*0e2c*/ 	.word	0x000001a0
        /*0e30*/ 	.short	0x010a
        /*0e32*/ 	.byte	0xff
	.zero		1


	//   ....[211]....
        /*0e34*/ 	.word	0x0000a290
        /*0e38*/ 	.word	0x0000005c
        /*0e3c*/ 	.word	0x000001f0
        /*0e40*/ 	.short	0x010a
        /*0e42*/ 	.byte	0xff
	.zero		1


	//   ....[212]....
        /*0e44*/ 	.word	0x0000a2e0
        /*0e48*/ 	.word	0x0000006b
        /*0e4c*/ 	.word	0x000001a0
        /*0e50*/ 	.short	0x010a
        /*0e52*/ 	.byte	0xff
	.zero		1


	//----- nvinfo : EIATTR_NUM_MBARRIERS
	.align		4
.L_47:
        /*0e54*/ 	.byte	0x03, 0x38
        /*0e56*/ 	.short	0x004b


	//----- nvinfo : EIATTR_EXIT_INSTR_OFFSETS
	.align		4
        /*0e58*/ 	.byte	0x04, 0x1c
        /*0e5a*/ 	.short	(.L_49 - .L_48)


	//   ....[0]....
.L_48:
        /*0e5c*/ 	.word	0x00003cd0


	//   ....[1]....
        /*0e60*/ 	.word	0x000041c0


	//   ....[2]....
        /*0e64*/ 	.word	0x00004220


	//   ....[3]....
        /*0e68*/ 	.word	0x000054c0


	//   ....[4]....
        /*0e6c*/ 	.word	0x000063a0


	//   ....[5]....
        /*0e70*/ 	.word	0x000063e0


	//   ....[6]....
        /*0e74*/ 	.word	0x00009020


	//----- nvinfo : EIATTR_MAX_THREADS
	.align		4
.L_49:
        /*0e78*/ 	.byte	0x04, 0x05
        /*0e7a*/ 	.short	(.L_51 - .L_50)
.L_50:
        /*0e7c*/ 	.word	0x00000100
        /*0e80*/ 	.word	0x00000001
        /*0e84*/ 	.word	0x00000001


	//----- nvinfo : EIATTR_CRS_STACK_SIZE
	.align		4
.L_51:
        /*0e88*/ 	.byte	0x04, 0x1e
        /*0e8a*/ 	.short	(.L_53 - .L_52)
.L_52:
        /*0e8c*/ 	.word	0x00000000


	//----- nvinfo : EIATTR_CBANK_PARAM_SIZE
	.align		4
.L_53:
        /*0e90*/ 	.byte	0x03, 0x19
        /*0e92*/ 	.short	0x0800


	//----- nvinfo : EIATTR_PARAM_CBANK
	.align		4
        /*0e94*/ 	.byte	0x04, 0x0a
        /*0e96*/ 	.short	(.L_55 - .L_54)
	.align		4
.L_54:
        /*0e98*/ 	.word	index@(.nv.constant0._ZN7cutlass13device_kernelINS_4gemm6kernel13GemmUniversalIN4cute5tupleIJiiiiEEENS1_10collective13CollectiveMmaINS1_35MainloopSm100TmaUmmaWarpSpecializedILi26ELi2ELi4ENS5_IJNS4_1CILi4EEESB_NSA_ILi1EEEEEEEENS5_IJNSA_ILi128EEESF_NSA_ILi64EEEEEENS_12float_e5m2_tENS5_IJlSC_lEEESI_SJ_NS4_8TiledMMAINS4_8MMA_AtomIJNS4_10MMA_TraitsINS4_25SM100_MMA_F8F6F4_2x1SM_SSEJSI_SI_fSF_SF_NS4_17integral_constantINS4_4UMMA5MajorELSQ_0EEESR_NSO_INSP_7ScaleInELSS_0EEEST_EEEEEENS4_6LayoutINS5_IJSC_SC_SC_EEENS5_IJNSA_ILi0EEESY_SY_EEEEENS5_IJNS4_10UnderscoreES11_S11_EEEEENS4_28SM100_TMA_2SM_LOAD_MULTICASTENS4_14ComposedLayoutINS4_7SwizzleILi2ELi4ELi3EEENS4_18smem_ptr_flag_bitsILi8EEENSW_INS5_IJNSA_ILi8EEESG_EEENS5_IJSG_SC_EEEEEEEvNS4_8identityES14_S1E_vS1F_EENS_8epilogue10collective18CollectiveEpilogueINS1H_23Sm100TmaWarpSpecializedILi2ELi2ELi32ELb0ELb0EEEJNS5_IJSG_SF_SG_EEENS5_IJNSW_ISG_SC_EENSW_INS5_IJNSA_ILi32EEENSA_ILi2EEEEEENS5_IJSC_SG_EEEEEEEESI_SJ_SI_SJ_NS1H_6fusion15FusionCallbacksIS1L_NS1U_17LinearCombinationISI_fSI_fLNS_15FloatRoundStyleE2EEES1M_S1T_JEEENS4_5SM1004TMEM4LOAD26SM100_TMEM_LOAD_32dp32b32xENS4_13SM90_TMA_LOADENS15_INS16_ILi1ELi4ELi3EEES19_NSW_INS5_IJS1A_S1O_EEENS5_IJS1O_SC_EEEEEEENS4_39AutoVectorizingCopyWithAssumedAlignmentILi128EEENS4_14SM90_TMA_STOREES29_S2B_S2B_EEEvvEEEEvNT_6ParamsE)
        /*0e9c*/ 	.short	0x0380
        /*0e9e*/ 	.short	0x0800


	//----- nvinfo : EIATTR_SW_WAR
	.align		4
.L_55:
        /*0ea0*/ 	.byte	0x04, 0x36
        /*0ea2*/ 	.short	(.L_57 - .L_56)
.L_56:
        /*0ea4*/ 	.word	0x00000008
.L_57:


//--------------------- .nv.callgraph             --------------------------
	.section	.nv.callgraph,"",@"SHT_CUDA_CALLGRAPH"
	.align	4
	.sectionentsize	8
	.align		4
        /*0000*/ 	.word	0x00000000
	.align		4
        /*0004*/ 	.word	0xffffffff
	.align		4
        /*0008*/ 	.word	index@(_ZN7cutlass13device_kernelINS_4gemm6kernel13GemmUniversalIN4cute5tupleIJiiiiEEENS1_10collective13CollectiveMmaINS1_35MainloopSm100TmaUmmaWarpSpecializedILi26ELi2ELi4ENS5_IJNS4_1CILi4EEESB_NSA_ILi1EEEEEEEENS5_IJNSA_ILi128EEESF_NSA_ILi64EEEEEENS_12float_e5m2_tENS5_IJlSC_lEEESI_SJ_NS4_8TiledMMAINS4_8MMA_AtomIJNS4_10MMA_TraitsINS4_25SM100_MMA_F8F6F4_2x1SM_SSEJSI_SI_fSF_SF_NS4_17integral_constantINS4_4UMMA5MajorELSQ_0EEESR_NSO_INSP_7ScaleInELSS_0EEEST_EEEEEENS4_6LayoutINS5_IJSC_SC_SC_EEENS5_IJNSA_ILi0EEESY_SY_EEEEENS5_IJNS4_10UnderscoreES11_S11_EEEEENS4_28SM100_TMA_2SM_LOAD_MULTICASTENS4_14ComposedLayoutINS4_7SwizzleILi2ELi4ELi3EEENS4_18smem_ptr_flag_bitsILi8EEENSW_INS5_IJNSA_ILi8EEESG_EEENS5_IJSG_SC_EEEEEEEvNS4_8identityES14_S1E_vS1F_EENS_8epilogue10collective18CollectiveEpilogueINS1H_23Sm100TmaWarpSpecializedILi2ELi2ELi32ELb0ELb0EEEJNS5_IJSG_SF_SG_EEENS5_IJNSW_ISG_SC_EENSW_INS5_IJNSA_ILi32EEENSA_ILi2EEEEEENS5_IJSC_SG_EEEEEEEESI_SJ_SI_SJ_NS1H_6fusion15FusionCallbacksIS1L_NS1U_17LinearCombinationISI_fSI_fLNS_15FloatRoundStyleE2EEES1M_S1T_JEEENS4_5SM1004TMEM4LOAD26SM100_TMEM_LOAD_32dp32b32xENS4_13SM90_TMA_LOADENS15_INS16_ILi1ELi4ELi3EEES19_NSW_INS5_IJS1A_S1O_EEENS5_IJS1O_SC_EEEEEEENS4_39AutoVectorizingCopyWithAssumedAlignmentILi128EEENS4_14SM90_TMA_STOREES29_S2B_S2B_EEEvvEEEEvNT_6ParamsE)
	.align		4
        /*000c*/ 	.word	index@(__assertfail)
	.align		4
        /*0010*/ 	.word	0x00000000
	.align		4
        /*0014*/ 	.word	0xfffffffe
	.align		4
        /*0018*/ 	.word	0x00000000
	.align		4
        /*001c*/ 	.word	0xfffffffd
	.align		4
        /*0020*/ 	.word	0x00000000
	.align		4
        /*0024*/ 	.word	0xfffffffc


//--------------------- .nv.constant4             --------------------------
	.section	.nv.constant4,"a",@progbits
	.align	8
	.align		8
.nv.constant4:
        /*0000*/ 	.dword	__assertfail
	.align		8
        /*0008*/ 	.dword	__unnamed_1
	.align		8
        /*0010*/ 	.dword	__unnamed_2
	.align		8
        /*0018*/ 	.dword	_ZN40_INTERNAL_6df5280d_4_k_cu_bf0bceb9_369274cuda3std3__45__cpo5beginE
	.align		8
        /*0020*/ 	.dword	_ZN40_INTERNAL_6df5280d_4_k_cu_bf0bceb9_369274cuda3std3__45__cpo3endE
	.align		8
        /*0028*/ 	.dword	_ZN40_INTERNAL_6df5280d_4_k_cu_bf0bceb9_369274cuda3std3__45__cpo6cbeginE
	.align		8
        /*0030*/ 	.dword	_ZN40_INTERNAL_6df5280d_4_k_cu_bf0bceb9_369274cuda3std3__45__cpo4cendE
	.align		8
        /*0038*/ 	.dword	_ZN40_INTERNAL_6df5280d_4_k_cu_bf0bceb9_369274cuda3std3__442_GLOBAL__N__6df5280d_4_k_cu_bf0bceb9_369276ignoreE
	.align		8
        /*0040*/ 	.dword	_ZN40_INTERNAL_6df5280d_4_k_cu_bf0bceb9_369274cuda3std3__419piecewise_constructE
	.align		8
        /*0048*/ 	.dword	_ZN40_INTERNAL_6df5280d_4_k_cu_bf0bceb9_369274cuda3std3__48in_placeE
	.align		8
        /*0050*/ 	.dword	_ZN40_INTERNAL_6df5280d_4_k_cu_bf0bceb9_369274cuda3std6ranges3__45__cpo4swapE
	.align		8
        /*0058*/ 	.dword	_ZN40_INTERNAL_6df5280d_4_k_cu_bf0bceb9_369274cuda3std6ranges3__45__cpo9iter_moveE
	.align		8
        /*0060*/ 	.dword	_ZN40_INTERNAL_6df5280d_4_k_cu_bf0bceb9_369274cute7productE
	.align		8
        /*0068*/ 	.dword	_ZN40_INTERNAL_6df5280d_4_k_cu_bf0bceb9_369274cute1_E
	.align		8
        /*0070*/ 	.dword	$str$25
	.align		8
        /*0078*/ 	.dword	$str$26
	.align		8
        /*0080*/ 	.dword	$str$27
	.align		8
        /*0088*/ 	.dword	$str$28


//--------------------- .text._ZN7cutlass13device_kernelINS_4gemm6kernel13GemmUniversalIN4cute5tupleIJiiiiEEENS1_10collective13CollectiveMmaINS1_35MainloopSm100TmaUmmaWarpSpecializedILi26ELi2ELi4ENS5_IJNS4_1CILi4EEESB_NSA_ILi1EEEEEEEENS5_IJNSA_ILi128EEESF_NSA_ILi64EEEEEENS_12float_e5m2_tENS5_IJlSC_lEEESI_SJ_NS4_8TiledMMAINS4_8MMA_AtomIJNS4_10MMA_TraitsINS4_25SM100_MMA_F8F6F4_2x1SM_SSEJSI_SI_fSF_SF_NS4_17integral_constantINS4_4UMMA5MajorELSQ_0EEESR_NSO_INSP_7ScaleInELSS_0EEEST_EEEEEENS4_6LayoutINS5_IJSC_SC_SC_EEENS5_IJNSA_ILi0EEESY_SY_EEEEENS5_IJNS4_10UnderscoreES11_S11_EEEEENS4_28SM100_TMA_2SM_LOAD_MULTICASTENS4_14ComposedLayoutINS4_7SwizzleILi2ELi4ELi3EEENS4_18smem_ptr_flag_bitsILi8EEENSW_INS5_IJNSA_ILi8EEESG_EEENS5_IJSG_SC_EEEEEEEvNS4_8identityES14_S1E_vS1F_EENS_8epilogue10collective18CollectiveEpilogueINS1H_23Sm100TmaWarpSpecializedILi2ELi2ELi32ELb0ELb0EEEJNS5_IJSG_SF_SG_EEENS5_IJNSW_ISG_SC_EENSW_INS5_IJNSA_ILi32EEENSA_ILi2EEEEEENS5_IJSC_SG_EEEEEEEESI_SJ_SI_SJ_NS1H_6fusion15FusionCallbacksIS1L_NS1U_17LinearCombinationISI_fSI_fLNS_15FloatRoundStyleE2EEES1M_S1T_JEEENS4_5SM1004TMEM4LOAD26SM100_TMEM_LOAD_32dp32b32xENS4_13SM90_TMA_LOADENS15_INS16_ILi1ELi4ELi3EEES19_NSW_INS5_IJS1A_S1O_EEENS5_IJS1O_SC_EEEEEEENS4_39AutoVectorizingCopyWithAssumedAlignmentILi128EEENS4_14SM90_TMA_STOREES29_S2B_S2B_EEEvvEEEEvNT_6ParamsE --------------------------
	.section	.text._ZN7cutlass13device_kernelINS_4gemm6kernel13GemmUniversalIN4cute5tupleIJiiiiEEENS1_10collective13CollectiveMmaINS1_35MainloopSm100TmaUmmaWarpSpecializedILi26ELi2ELi4ENS5_IJNS4_1CILi4EEESB_NSA_ILi1EEEEEEEENS5_IJNSA_ILi128EEESF_NSA_ILi64EEEEEENS_12float_e5m2_tENS5_IJlSC_lEEESI_SJ_NS4_8TiledMMAINS4_8MMA_AtomIJNS4_10MMA_TraitsINS4_25SM100_MMA_F8F6F4_2x1SM_SSEJSI_SI_fSF_SF_NS4_17integral_constantINS4_4UMMA5MajorELSQ_0EEESR_NSO_INSP_7ScaleInELSS_0EEEST_EEEEEENS4_6LayoutINS5_IJSC_SC_SC_EEENS5_IJNSA_ILi0EEESY_SY_EEEEENS5_IJNS4_10UnderscoreES11_S11_EEEEENS4_28SM100_TMA_2SM_LOAD_MULTICASTENS4_14ComposedLayoutINS4_7SwizzleILi2ELi4ELi3EEENS4_18smem_ptr_flag_bitsILi8EEENSW_INS5_IJNSA_ILi8EEESG_EEENS5_IJSG_SC_EEEEEEEvNS4_8identityES14_S1E_vS1F_EENS_8epilogue10collective18CollectiveEpilogueINS1H_23Sm100TmaWarpSpecializedILi2ELi2ELi32ELb0ELb0EEEJNS5_IJSG_SF_SG_EEENS5_IJNSW_ISG_SC_EENSW_INS5_IJNSA_ILi32EEENSA_ILi2EEEEEENS5_IJSC_SG_EEEEEEEESI_SJ_SI_SJ_NS1H_6fusion15FusionCallbacksIS1L_NS1U_17LinearCombinationISI_fSI_fLNS_15FloatRoundStyleE2EEES1M_S1T_JEEENS4_5SM1004TMEM4LOAD26SM100_TMEM_LOAD_32dp32b32xENS4_13SM90_TMA_LOADENS15_INS16_ILi1ELi4ELi3EEES19_NSW_INS5_IJS1A_S1O_EEENS5_IJS1O_SC_EEEEEEENS4_39AutoVectorizingCopyWithAssumedAlignmentILi128EEENS4_14SM90_TMA_STOREES29_S2B_S2B_EEEvvEEEEvNT_6ParamsE,"ax",@progbits
	.align	128
.text._ZN7cutlass13device_kernelINS_4gemm6kernel13GemmUniversalIN4cute5tupleIJiiiiEEENS1_10collective13CollectiveMmaINS1_35MainloopSm100TmaUmmaWarpSpecializedILi26ELi2ELi4ENS5_IJNS4_1CILi4EEESB_NSA_ILi1EEEEEEEENS5_IJNSA_ILi128EEESF_NSA_ILi64EEEEEENS_12float_e5m2_tENS5_IJlSC_lEEESI_SJ_NS4_8TiledMMAINS4_8MMA_AtomIJNS4_10MMA_TraitsINS4_25SM100_MMA_F8F6F4_2x1SM_SSEJSI_SI_fSF_SF_NS4_17integral_constantINS4_4UMMA5MajorELSQ_0EEESR_NSO_INSP_7ScaleInELSS_0EEEST_EEEEEENS4_6LayoutINS5_IJSC_SC_SC_EEENS5_IJNSA_ILi0EEESY_SY_EEEEENS5_IJNS4_10UnderscoreES11_S11_EEEEENS4_28SM100_TMA_2SM_LOAD_MULTICASTENS4_14ComposedLayoutINS4_7SwizzleILi2ELi4ELi3EEENS4_18smem_ptr_flag_bitsILi8EEENSW_INS5_IJNSA_ILi8EEESG_EEENS5_IJSG_SC_EEEEEEEvNS4_8identityES14_S1E_vS1F_EENS_8epilogue10collective18CollectiveEpilogueINS1H_23Sm100TmaWarpSpecializedILi2ELi2ELi32ELb0ELb0EEEJNS5_IJSG_SF_SG_EEENS5_IJNSW_ISG_SC_EENSW_INS5_IJNSA_ILi32EEENSA_ILi2EEEEEENS5_IJSC_SG_EEEEEEEESI_SJ_SI_SJ_NS1H_6fusion15FusionCallbacksIS1L_NS1U_17LinearCombinationISI_fSI_fLNS_15FloatRoundStyleE2EEES1M_S1T_JEEENS4_5SM1004TMEM4LOAD26SM100_TMEM_LOAD_32dp32b32xENS4_13SM90_TMA_LOADENS15_INS16_ILi1ELi4ELi3EEES19_NSW_INS5_IJS1A_S1O_EEENS5_IJS1O_SC_EEEEEEENS4_39AutoVectorizingCopyWithAssumedAlignmentILi128EEENS4_14SM90_TMA_STOREES29_S2B_S2B_EEEvvEEEEvNT_6ParamsE:
        .type           _ZN7cutlass13device_kernelINS_4gemm6kernel13GemmUniversalIN4cute5tupleIJiiiiEEENS1_10collective13CollectiveMmaINS1_35MainloopSm100TmaUmmaWarpSpecializedILi26ELi2ELi4ENS5_IJNS4_1CILi4EEESB_NSA_ILi1EEEEEEEENS5_IJNSA_ILi128EEESF_NSA_ILi64EEEEEENS_12float_e5m2_tENS5_IJlSC_lEEESI_SJ_NS4_8TiledMMAINS4_8MMA_AtomIJNS4_10MMA_TraitsINS4_25SM100_MMA_F8F6F4_2x1SM_SSEJSI_SI_fSF_SF_NS4_17integral_constantINS4_4UMMA5MajorELSQ_0EEESR_NSO_INSP_7ScaleInELSS_0EEEST_EEEEEENS4_6LayoutINS5_IJSC_SC_SC_EEENS5_IJNSA_ILi0EEESY_SY_EEEEENS5_IJNS4_10UnderscoreES11_S11_EEEEENS4_28SM100_TMA_2SM_LOAD_MULTICASTENS4_14ComposedLayoutINS4_7SwizzleILi2ELi4ELi3EEENS4_18smem_ptr_flag_bitsILi8EEENSW_INS5_IJNSA_ILi8EEESG_EEENS5_IJSG_SC_EEEEEEEvNS4_8identityES14_S1E_vS1F_EENS_8epilogue10collective18CollectiveEpilogueINS1H_23Sm100TmaWarpSpecializedILi2ELi2ELi32ELb0ELb0EEEJNS5_IJSG_SF_SG_EEENS5_IJNSW_ISG_SC_EENSW_INS5_IJNSA_ILi32EEENSA_ILi2EEEEEENS5_IJSC_SG_EEEEEEEESI_SJ_SI_SJ_NS1H_6fusion15FusionCallbacksIS1L_NS1U_17LinearCombinationISI_fSI_fLNS_15FloatRoundStyleE2EEES1M_S1T_JEEENS4_5SM1004TMEM4LOAD26SM100_TMEM_LOAD_32dp32b32xENS4_13SM90_TMA_LOADENS15_INS16_ILi1ELi4ELi3EEES19_NSW_INS5_IJS1A_S1O_EEENS5_IJS1O_SC_EEEEEEENS4_39AutoVectorizingCopyWithAssumedAlignmentILi128EEENS4_14SM90_TMA_STOREES29_S2B_S2B_EEEvvEEEEvNT_6ParamsE,@function
        .size           _ZN7cutlass13device_kernelINS_4gemm6kernel13GemmUniversalIN4cute5tupleIJiiiiEEENS1_10collective13CollectiveMmaINS1_35MainloopSm100TmaUmmaWarpSpecializedILi26ELi2ELi4ENS5_IJNS4_1CILi4EEESB_NSA_ILi1EEEEEEEENS5_IJNSA_ILi128EEESF_NSA_ILi64EEEEEENS_12float_e5m2_tENS5_IJlSC_lEEESI_SJ_NS4_8TiledMMAINS4_8MMA_AtomIJNS4_10MMA_TraitsINS4_25SM100_MMA_F8F6F4_2x1SM_SSEJSI_SI_fSF_SF_NS4_17integral_constantINS4_4UMMA5MajorELSQ_0EEESR_NSO_INSP_7ScaleInELSS_0EEEST_EEEEEENS4_6LayoutINS5_IJSC_SC_SC_EEENS5_IJNSA_ILi0EEESY_SY_EEEEENS5_IJNS4_10UnderscoreES11_S11_EEEEENS4_28SM100_TMA_2SM_LOAD_MULTICASTENS4_14ComposedLayoutINS4_7SwizzleILi2ELi4ELi3EEENS4_18smem_ptr_flag_bitsILi8EEENSW_INS5_IJNSA_ILi8EEESG_EEENS5_IJSG_SC_EEEEEEEvNS4_8identityES14_S1E_vS1F_EENS_8epilogue10collective18CollectiveEpilogueINS1H_23Sm100TmaWarpSpecializedILi2ELi2ELi32ELb0ELb0EEEJNS5_IJSG_SF_SG_EEENS5_IJNSW_ISG_SC_EENSW_INS5_IJNSA_ILi32EEENSA_ILi2EEEEEENS5_IJSC_SG_EEEEEEEESI_SJ_SI_SJ_NS1H_6fusion15FusionCallbacksIS1L_NS1U_17LinearCombinationISI_fSI_fLNS_15FloatRoundStyleE2EEES1M_S1T_JEEENS4_5SM1004TMEM4LOAD26SM100_TMEM_LOAD_32dp32b32xENS4_13SM90_TMA_LOADENS15_INS16_ILi1ELi4ELi3EEES19_NSW_INS5_IJS1A_S1O_EEENS5_IJS1O_SC_EEEEEEENS4_39AutoVectorizingCopyWithAssumedAlignmentILi128EEENS4_14SM90_TMA_STOREES29_S2B_S2B_EEEvvEEEEvNT_6ParamsE,(.L_x_230 - _ZN7cutlass13device_kernelINS_4gemm6kernel13GemmUniversalIN4cute5tupleIJiiiiEEENS1_10collective13CollectiveMmaINS1_35MainloopSm100TmaUmmaWarpSpecializedILi26ELi2ELi4ENS5_IJNS4_1CILi4EEESB_NSA_ILi1EEEEEEEENS5_IJNSA_ILi128EEESF_NSA_ILi64EEEEEENS_12float_e5m2_tENS5_IJlSC_lEEESI_SJ_NS4_8TiledMMAINS4_8MMA_AtomIJNS4_10MMA_TraitsINS4_25SM100_MMA_F8F6F4_2x1SM_SSEJSI_SI_fSF_SF_NS4_17integral_constantINS4_4UMMA5MajorELSQ_0EEESR_NSO_INSP_7ScaleInELSS_0EEEST_EEEEEENS4_6LayoutINS5_IJSC_SC_SC_EEENS5_IJNSA_ILi0EEESY_SY_EEEEENS5_IJNS4_10UnderscoreES11_S11_EEEEENS4_28SM100_TMA_2SM_LOAD_MULTICASTENS4_14ComposedLayoutINS4_7SwizzleILi2ELi4ELi3EEENS4_18smem_ptr_flag_bitsILi8EEENSW_INS5_IJNSA_ILi8EEESG_EEENS5_IJSG_SC_EEEEEEEvNS4_8identityES14_S1E_vS1F_EENS_8epilogue10collective18CollectiveEpilogueINS1H_23Sm100TmaWarpSpecializedILi2ELi2ELi32ELb0ELb0EEEJNS5_IJSG_SF_SG_EEENS5_IJNSW_ISG_SC_EENSW_INS5_IJNSA_ILi32EEENSA_ILi2EEEEEENS5_IJSC_SG_EEEEEEEESI_SJ_SI_SJ_NS1H_6fusion15FusionCallbacksIS1L_NS1U_17LinearCombinationISI_fSI_fLNS_15FloatRoundStyleE2EEES1M_S1T_JEEENS4_5SM1004TMEM4LOAD26SM100_TMEM_LOAD_32dp32b32xENS4_13SM90_TMA_LOADENS15_INS16_ILi1ELi4ELi3EEES19_NSW_INS5_IJS1A_S1O_EEENS5_IJS1O_SC_EEEEEEENS4_39AutoVectorizingCopyWithAssumedAlignmentILi128EEENS4_14SM90_TMA_STOREES29_S2B_S2B_EEEvvEEEEvNT_6ParamsE)
        .other          _ZN7cutlass13device_kernelINS_4gemm6kernel13GemmUniversalIN4cute5tupleIJiiiiEEENS1_10collective13CollectiveMmaINS1_35MainloopSm100TmaUmmaWarpSpecializedILi26ELi2ELi4ENS5_IJNS4_1CILi4EEESB_NSA_ILi1EEEEEEEENS5_IJNSA_ILi128EEESF_NSA_ILi64EEEEEENS_12float_e5m2_tENS5_IJlSC_lEEESI_SJ_NS4_8TiledMMAINS4_8MMA_AtomIJNS4_10MMA_TraitsINS4_25SM100_MMA_F8F6F4_2x1SM_SSEJSI_SI_fSF_SF_NS4_17integral_constantINS4_4UMMA5MajorELSQ_0EEESR_NSO_INSP_7ScaleInELSS_0EEEST_EEEEEENS4_6LayoutINS5_IJSC_SC_SC_EEENS5_IJNSA_ILi0EEESY_SY_EEEEENS5_IJNS4_10UnderscoreES11_S11_EEEEENS4_28SM100_TMA_2SM_LOAD_MULTICASTENS4_14ComposedLayoutINS4_7SwizzleILi2ELi4ELi3EEENS4_18smem_ptr_flag_bitsILi8EEENSW_INS5_IJNSA_ILi8EEESG_EEENS5_IJSG_SC_EEEEEEEvNS4_8identityES14_S1E_vS1F_EENS_8epilogue10collective18CollectiveEpilogueINS1H_23Sm100TmaWarpSpecializedILi2ELi2ELi32ELb0ELb0EEEJNS5_IJSG_SF_SG_EEENS5_IJNSW_ISG_SC_EENSW_INS5_IJNSA_ILi32EEENSA_ILi2EEEEEENS5_IJSC_SG_EEEEEEEESI_SJ_SI_SJ_NS1H_6fusion15FusionCallbacksIS1L_NS1U_17LinearCombinationISI_fSI_fLNS_15FloatRoundStyleE2EEES1M_S1T_JEEENS4_5SM1004TMEM4LOAD26SM100_TMEM_LOAD_32dp32b32xENS4_13SM90_TMA_LOADENS15_INS16_ILi1ELi4ELi3EEES19_NSW_INS5_IJS1A_S1O_EEENS5_IJS1O_SC_EEEEEEENS4_39AutoVectorizingCopyWithAssumedAlignmentILi128EEENS4_14SM90_TMA_STOREES29_S2B_S2B_EEEvvEEEEvNT_6ParamsE,@"STO_CUDA_ENTRY STV_DEFAULT"
_ZN7cutlass13device_kernelINS_4gemm6kernel13GemmUniversalIN4cute5tupleIJiiiiEEENS1_10collective13CollectiveMmaINS1_35MainloopSm100TmaUmmaWarpSpecializedILi26ELi2ELi4ENS5_IJNS4_1CILi4EEESB_NSA_ILi1EEEEEEEENS5_IJNSA_ILi128EEESF_NSA_ILi64EEEEEENS_12float_e5m2_tENS5_IJlSC_lEEESI_SJ_NS4_8TiledMMAINS4_8MMA_AtomIJNS4_10MMA_TraitsINS4_25SM100_MMA_F8F6F4_2x1SM_SSEJSI_SI_fSF_SF_NS4_17integral_constantINS4_4UMMA5MajorELSQ_0EEESR_NSO_INSP_7ScaleInELSS_0EEEST_EEEEEENS4_6LayoutINS5_IJSC_SC_SC_EEENS5_IJNSA_ILi0EEESY_SY_EEEEENS5_IJNS4_10UnderscoreES11_S11_EEEEENS4_28SM100_TMA_2SM_LOAD_MULTICASTENS4_14ComposedLayoutINS4_7SwizzleILi2ELi4ELi3EEENS4_18smem_ptr_flag_bitsILi8EEENSW_INS5_IJNSA_ILi8EEESG_EEENS5_IJSG_SC_EEEEEEEvNS4_8identityES14_S1E_vS1F_EENS_8epilogue10collective18CollectiveEpilogueINS1H_23Sm100TmaWarpSpecializedILi2ELi2ELi32ELb0ELb0EEEJNS5_IJSG_SF_SG_EEENS5_IJNSW_ISG_SC_EENSW_INS5_IJNSA_ILi32EEENSA_ILi2EEEEEENS5_IJSC_SG_EEEEEEEESI_SJ_SI_SJ_NS1H_6fusion15FusionCallbacksIS1L_NS1U_17LinearCombinationISI_fSI_fLNS_15FloatRoundStyleE2EEES1M_S1T_JEEENS4_5SM1004TMEM4LOAD26SM100_TMEM_LOAD_32dp32b32xENS4_13SM90_TMA_LOADENS15_INS16_ILi1ELi4ELi3EEES19_NSW_INS5_IJS1A_S1O_EEENS5_IJS1O_SC_EEEEEEENS4_39AutoVectorizingCopyWithAssumedAlignmentILi128EEENS4_14SM90_TMA_STOREES29_S2B_S2B_EEEvvEEEEvNT_6ParamsE:
[----:B------:R-:W1:Y:S01]  /*0000*/  LDC R1, c[0x0][0x37c] ;  /* 0x0000df00ff017b82 */ /* 0x000e620000000800 */
[----:B------:R-:W2:Y:S01]  /*0010*/  S2R R99, SR_TID.X ;  /* 0x0000000000637919 */ /* 0x000ea20000002100 */
[----:B------:R-:W3:Y:S06]  /*0020*/  LDCU.64 UR8, c[0x0][0x890] ;  /* 0x00011200ff0877ac */ /* 0x000eec0008000a00 */
[----:B------:R-:W4:Y:S01]  /*0030*/  S2UR UR45, SR_CgaCtaId ;  /* 0x00000000002d79c3 */ /* 0x000f220000008800 */
[----:B------:R-:W-:Y:S02]  /*0040*/  PRMT R90, RZ, 0x7610, R90 ;  /* 0x00007610ff5a7816 */ /* 0x000fe4000000005a */
[----:B------:R-:W-:-:S02]  /*0050*/  ELECT P0, URZ, PT ;  /* 0x0000000000ff782f */ /* 0x000fc40003800000 */
[----:B---3--:R-:W-:-:S04]  /*0060*/  ISETP.NE.U32.AND P1, PT, RZ, UR8, PT ;  /* 0x00000008ff007c0c */ /* 0x008fc8000bf25070 */
[----:B------:R-:W-:Y:S01]  /*0070*/  ISETP.NE.AND.EX P2, PT, RZ, UR9, PT, P1 ;  /* 0x00000009ff007c0c */ /* 0x000fe2000bf45310 */
[----:B----4-:R-:W-:Y:S02]  /*0080*/  ULOP3.LUT UR33, UR45, 0x1, URZ, 0xc0, !UPT ;  /* 0x000000012d217892 */ /* 0x010fe4000f8ec0ff */
[----:B------:R-:W-:Y:S01]  /*0090*/  ULOP3.LUT UR34, UR45, 0x1, URZ, 0x3c, !UPT ;  /* 0x000000012d227892 */ /* 0x000fe2000f8e3cff */
[----:B--2---:R-:W-:-:S05]  /*00a0*/  SHF.R.U32.HI R91, RZ, 0x5, R99 ;  /* 0x00000005ff5b7819 */ /* 0x004fca0000011663 */
[----:B------:R-:W2:Y:S02]  /*00b0*/  SHFL.IDX PT, R0, R91, RZ, 0x1f ;  /* 0x00001fff5b007589 */ /* 0x000ea400000e0000 */
[----:B--2---:R-:W-:Y:S02]  /*00c0*/  R2UR UR25, R0 ;  /* 0x00000000001972ca */ /* 0x004fe400000e0000 */
[----:B-1----:R-:W-:Y:S05]  /*00d0*/  @P2 BRA `(.L_x_0) ;  /* 0x0000000000302947 */ /* 0x002fea0003800000 */
[----:B------:R-:W1:Y:S02]  /*00e0*/  LDCU.64 UR4, c[0x0][0x888] ;  /* 0x00011100ff0477ac */ /* 0x000e640008000a00 */
[----:B-1----:R-:W-:-:S04]  /*00f0*/  UISETP.NE.U32.AND UP0, UPT, UR4, URZ, UPT ;  /* 0x000000ff0400728c */ /* 0x002fc8000bf05070 */
[----:B------:R-:W-:-:S09]  /*0100*/  UISETP.NE.AND.EX UP0, UPT, UR5, URZ, UPT, UP0 ;  /* 0x000000ff0500728c */ /* 0x000fd2000bf05300 */
[----:B------:R-:W-:Y:S05]  /*0110*/  BRA.U !UP0, `(.L_x_1) ;  /* 0x0000000108147547 */ /* 0x000fea000b800000 */
[----:B------:R-:W1:Y:S01]  /*0120*/  LDC.64 R2, c[0x0][0x888] ;  /* 0x00022200ff027b82 */ /* 0x000e620000000a00 */
[----:B------:R-:W1:Y:S02]  /*0130*/  LDCU.64 UR4, c[0x0][0x358] ;  /* 0x00006b00ff0477ac */ /* 0x000e640008000a00 */
[----:B-1----:R1:W5:Y:S01]  /*0140*/  LDG.E R41, desc[UR4][R2.64] ;  /* 0x0000000402297981 */ /* 0x002362000c1e1900 */
[----:B------:R-:W-:Y:S01]  /*0150*/  HFMA2 R90, -RZ, RZ, 0, 5.9604644775390625e-08 ;  /* 0x00000001ff5a7431 */ /* 0x000fe200000001ff */
[----:B------:R-:W-:Y:S05]  /*0160*/  BRA `(.L_x_0) ;  /* 0x00000000000c7947 */ /* 0x000fea0003800000 */
.L_x_1:
[----:B------:R-:W1:Y:S01]  /*0170*/  LDCU UR4, c[0x0][0x880] ;  /* 0x00011000ff0477ac */ /* 0x000e620008000800 */
[----:B------:R-:W-:Y:S01]  /*0180*/  HFMA2 R90, -RZ, RZ, 0, 5.9604644775390625e-08 ;  /* 0x00000001ff5a7431 */ /* 0x000fe200000001ff */
[----:B-1----:R-:W-:-:S07]  /*0190*/  MOV R41, UR4 ;  /* 0x0000000400297c02 */ /* 0x002fce0008000f00 */
.L_x_0:
[----:B------:R-:W2:Y:S02]  /*01a0*/  LDCU.64 UR4, c[0x0][0x8b0] ;  /* 0x00011600ff0477ac */ /* 0x000ea40008000a00 */
[----:B--2---:R-:W-:-:S04]  /*01b0*/  UISETP.NE.U32.AND UP0, UPT, UR4, URZ, UPT ;  /* 0x000000ff0400728c */ /* 0x004fc8000bf05070 */
[----:B------:R-:W-:-:S09]  /*01c0*/  UISETP.NE.AND.EX UP0, UPT, UR5, URZ, UPT, UP0 ;  /* 0x000000ff0500728c */ /* 0x000fd2000bf05300 */
[----:B------:R-:W-:Y:S05]  /*01d0*/  BRA.U UP0, `(.L_x_2) ;  /* 0x0000000100287547 */ /* 0x000fea000b800000 */
[----:B------:R-:W2:Y:S02]  /*01e0*/  LDCU.64 UR4, c[0x0][0x8a8] ;  /* 0x00011500ff0477ac */ /* 0x000ea40008000a00 */
[----:B--2---:R-:W-:-:S04]  /*01f0*/  UISETP.NE.U32.AND UP0, UPT, UR4, URZ, UPT ;  /* 0x000000ff0400728c */ /* 0x004fc8000bf05070 */
[----:B------:R-:W-:-:S09]  /*0200*/  UISETP.NE.AND.EX UP0, UPT, UR5, URZ, UPT, UP0 ;  /* 0x000000ff0500728c */ /* 0x000fd2000bf05300 */
[----:B------:R-:W-:Y:S05]  /*0210*/  BRA.U !UP0, `(.L_x_3) ;  /* 0x0000000108107547 */ /* 0x000fea000b800000 */
[----:B------:R-:W2:Y:S01]  /*0220*/  LDC.64 R38, c[0x0][0x8a8] ;  /* 0x00022a00ff267b82 */ /* 0x000ea20000000a00 */
[----:B------:R-:W2:Y:S02]  /*0230*/  LDCU.64 UR4, c[0x0][0x358] ;  /* 0x00006b00ff0477ac */ /* 0x000ea40008000a00 */
[----:B--2---:R2:W5:Y:S01]  /*0240*/  LDG.E R38, desc[UR4][R38.64] ;  /* 0x0000000426267981 */ /* 0x004562000c1e1900 */
[----:B------:R-:W-:Y:S05]  /*0250*/  BRA `(.L_x_2) ;  /* 0x0000000000087947 */ /* 0x000fea0003800000 */
.L_x_3:
[----:B------:R-:W2:Y:S02]  /*0260*/  LDCU UR4, c[0x0][0x8a0] ;  /* 0x00011400ff0477ac */ /* 0x000ea40008000800 */
[----:B--2---:R-:W-:Y:S02]  /*0270*/  MOV R38, UR4 ;  /* 0x0000000400267c02 */ /* 0x004fe40008000f00 */
.L_x_2:
[----:B------:R-:W-:Y:S01]  /*0280*/  IMAD.U32 R0, RZ, RZ, UR25 ;  /* 0x00000019ff007e24 */ /* 0x000fe2000f8e00ff */
[----:B------:R-:W-:Y:S04]  /*0290*/  BSSY.RECONVERGENT B0, `(.L_x_4) ;  /* 0x000000c000007945 */ /* 0x000fe80003800200 */
[C---:B------:R-:W-:Y:S02]  /*02a0*/  ISETP.NE.OR P3, PT, R0.reuse, 0x1, !P0 ;  /* 0x000000010000780c */ /* 0x040fe40004765670 */
[----:B------:R-:W-:-:S11]  /*02b0*/  ISETP.NE.OR P2, PT, R0, 0x3, !P0 ;  /* 0x000000030000780c */ /* 0x000fd60004745670 */
[----:B------:R-:W-:Y:S05]  /*02c0*/  @P3 BRA `(.L_x_5) ;  /* 0x0000000000203947 */ /* 0x000fea0003800000 */
[----:B------:R-:W3:Y:S02]  /*02d0*/  LDCU.64 UR4, c[0x0][0x348] ;  /* 0x00006900ff0477ac */ /* 0x000ee40008000a00 */
[----:B---3--:R-:W-:Y:S02]  /*02e0*/  UIADD3 UR6, UP1, UPT, UR4, 0x80, URZ ;  /* 0x0000008004067890 */ /* 0x008fe4000ff3e0ff */
[----:B------:R-:W-:Y:S02]  /*02f0*/  UIADD3 UR4, UP0, UPT, UR4, 0x180, URZ ;  /* 0x0000018004047890 */ /* 0x000fe4000ff1e0ff */
[----:B------:R-:W-:Y:S02]  /*0300*/  UIADD3.X UR7, UPT, UPT, URZ, UR5, URZ, UP1, !UPT ;  /* 0x00000005ff077290 */ /* 0x000fe40008ffe4ff */
[----:B------:R-:W-:-:S07]  /*0310*/  UIADD3.X UR5, UPT, UPT, URZ, UR5, URZ, UP0, !UPT ;  /* 0x00000005ff057290 */ /* 0x000fce00087fe4ff */
[----:B------:R3:W-:Y:S02]  /*0320*/  UTMACCTL.PF [UR6] ;  /* 0x00000000060079b9 */ /* 0x0007e40008040000 */
[----:B------:R3:W-:Y:S02]  /*0330*/  UTMACCTL.PF [UR4] ;  /* 0x00000000040079b9 */ /* 0x0007e40008040000 */
[----:B---3--:R-:W-:Y:S01]  /*0340*/  NOP ;  /* 0x0000000000007918 */ /* 0x008fe20000000000 */
.L_x_5:
[----:B------:R-:W-:Y:S05]  /*0350*/  BSYNC.RECONVERGENT B0 ;  /* 0x0000000000007941 */ /* 0x000fea0003800200 */
.L_x_4:
[----:B------:R-:W-:Y:S04]  /*0360*/  BSSY.RECONVERGENT B0, `(.L_x_6) ;  /* 0x000000a000007945 */ /* 0x000fe80003800200 */
        /* <DEDUP_REMOVED lines=9> */
.L_x_7:
[----:B------:R-:W-:Y:S05]  /*0400*/  BSYNC.RECONVERGENT B0 ;  /* 0x0000000000007941 */ /* 0x000fea0003800200 */
.L_x_6:
[----:B------:R-:W3:Y:S01]  /*0410*/  LDCU.64 UR4, c[0x0][0x888] ;  /* 0x00011100ff0477ac */ /* 0x000ee20008000a00 */
[----:B------:R-:W-:Y:S01]  /*0420*/  ISETP.NE.AND.EX P1, PT, RZ, UR9, PT, P1 ;  /* 0x00000009ff007c0c */ /* 0x000fe2000bf25310 */
[----:B------:R-:W-:Y:S01]  /*0430*/  UPLOP3.LUT UP3, UPT, UPT, UPT, UPT, 0x80, 0x8 ;  /* 0x000000000008789c */ /* 0x000fe20003f6f070 */
[----:B---3--:R-:W-:-:S04]  /*0440*/  ISETP.NE.U32.AND P2, PT, RZ, UR4, PT ;  /* 0x00000004ff007c0c */ /* 0x008fc8000bf45070 */
[----:B------:R-:W-:-:S13]  /*0450*/  ISETP.NE.AND.EX P2, PT, RZ, UR5, PT, P2 ;  /* 0x00000005ff007c0c */ /* 0x000fda000bf45320 */
[----:B------:R-:W-:Y:S05]  /*0460*/  @P2 BRA P1, `(.L_x_8) ;  /* 0x0000000000282947 */ /* 0x000fea0000800000 */
[----:B------:R-:W-:Y:S01]  /*0470*/  UISETP.NE.U32.AND UP0, UPT, UR8, URZ, UPT ;  /* 0x000000ff0800728c */ /* 0x000fe2000bf05070 */
[----:B-----5:R-:W-:Y:S01]  /*0480*/  FSETP.NEU.AND P1, PT, R41, RZ, PT ;  /* 0x000000ff2900720b */ /* 0x020fe20003f2d000 */
[----:B------:R-:W-:Y:S02]  /*0490*/  UISETP.NE.U32.AND UP2, UPT, UR4, URZ, UPT ;  /* 0x000000ff0400728c */ /* 0x000fe4000bf45070 */
[----:B------:R-:W-:Y:S02]  /*04a0*/  UISETP.NE.AND.EX UP1, UPT, UR9, URZ, UPT, UP0 ;  /* 0x000000ff0900728c */ /* 0x000fe4000bf25300 */
[----:B------:R-:W-:-:S04]  /*04b0*/  UISETP.NE.AND.EX UP0, UPT, UR5, URZ, UPT, UP2 ;  /* 0x000000ff0500728c */ /* 0x000fc8000bf05320 */
[----:B------:R-:W-:-:S04]  /*04c0*/  USEL UR4, URZ, 0xffffffff, UP0 ;  /* 0xffffffffff047887 */ /* 0x000fc80008000000 */
[----:B------:R-:W-:Y:S01]  /*04d0*/  VOTEU.ANY UP0, P1 ;  /* 0x0000000000ff7886 */ /* 0x000fe20000800100 */
[----:B------:R-:W-:-:S04]  /*04e0*/  @!UP1 USEL UR4, URZ, 0xffffffff, UP0 ;  /* 0xffffffffff049887 */ /* 0x000fc80008000000 */
[----:B------:R-:W-:-:S04]  /*04f0*/  ULOP3.LUT UR4, UR4, 0x1, URZ, 0xc0, !UPT ;  /* 0x0000000104047892 */ /* 0x000fc8000f8ec0ff */
[----:B------:R-:W-:-:S11]  /*0500*/  UISETP.NE.U32.AND UP3, UPT, UR4, 0x1, UPT ;  /* 0x000000010400788c */ /* 0x000fd6000bf65070 */
.L_x_8:
[----:B------:R-:W3:Y:S01]  /*0510*/  SHFL.IDX PT, R0, R91, RZ, 0x1f ;  /* 0x00001fff5b007589 */ /* 0x000ee200000e0000 */
[----:B------:R-:W-:-:S04]  /*0520*/  UISETP.NE.AND UP0, UPT, UR25, 0x2, UPT ;  /* 0x000000021900788c */ /* 0x000fc8000bf05270 */
[----:B------:R-:W-:Y:S02]  /*0530*/  UISETP.EQ.AND UP1, UPT, UR33, URZ, !UP0 ;  /* 0x000000ff2100728c */ /* 0x000fe4000c722270 */
[----:B------:R-:W-:-:S04]  /*0540*/  USEL UR44, URZ, 0x1, UP0 ;  /* 0x00000001ff2c7887 */ /* 0x000fc80008000000 */
[----:B------:R-:W-:Y:S02]  /*0550*/  PLOP3.LUT P3, PT, P0, PT, UP1, 0x80, 0x8 ;  /* 0x000000000008781c */ /* 0x000fe4000076f018 */
[----:B---3--:R-:W-:-:S13]  /*0560*/  ISETP.NE.AND P1, PT, R0, RZ, PT ;  /* 0x000000ff0000720c */ /* 0x008fda0003f25270 */
[----:B------:R-:W-:Y:S05]  /*0570*/  @P1 BRA `(.L_x_9) ;  /* 0x0000000400101947 */ /* 0x000fea0003800000 */
[----:B------:R-:W-:Y:S01]  /*0580*/  ELECT P1, URZ, PT ;  /* 0x0000000000ff782f */ /* 0x000fe20003820000 */
[----:B------:R-:W-:-:S12]  /*0590*/  BSSY.RECONVERGENT B0, `(.L_x_9) ;  /* 0x0000042000007945 */ /* 0x000fd80003800200 */
[----:B------:R-:W-:Y:S05]  /*05a0*/  @!P1 BRA `(.L_x_10) ;  /* 0x0000000400009947 */ /* 0x000fea0003800000 */
[----:B------:R-:W-:Y:S01]  /*05b0*/  UMOV UR4, 0x400 ;  /* 0x0000040000047882 */ /* 0x000fe20000000000 */
[----:B------:R-:W-:Y:S01]  /*05c0*/  UMOV UR8, 0x1 ;  /* 0x0000000100087882 */ /* 0x000fe20000000000 */
[----:B------:R-:W-:Y:S01]  /*05d0*/  UMOV UR6, 0x5 ;  /* 0x0000000500067882 */ /* 0x000fe20000000000 */
[----:B------:R-:W-:Y:S02]  /*05e0*/  ULEA UR4, UR45, UR4, 0x18 ;  /* 0x000000042d047291 */ /* 0x000fe4000f8ec0ff */
[----:B------:R-:W-:-:S04]  /*05f0*/  UIADD3 UR8, UPT, UPT, -UR8, 0x100000, URZ ;  /* 0x0010000008087890 */ /* 0x000fc8000fffe1ff */
[----:B------:R-:W-:Y:S02]  /*0600*/  USHF.L.U32 UR9, UR8, 0xb, URZ ;  /* 0x0000000b08097899 */ /* 0x000fe400080006ff */
[----:B------:R-:W-:Y:S02]  /*0610*/  USHF.L.U32 UR8, UR8, 0x1, URZ ;  /* 0x0000000108087899 */ /* 0x000fe400080006ff */
[----:B------:R-:W-:-:S04]  /*0620*/  UIADD3 UR6, UPT, UPT, -UR6, 0x100000, URZ ;  /* 0x0010000006067890 */ /* 0x000fc8000fffe1ff */
[----:B------:R-:W-:Y:S02]  /*0630*/  USHF.L.U32 UR7, UR6, 0xb, URZ ;  /* 0x0000000b06077899 */ /* 0x000fe400080006ff */
[----:B------:R-:W-:Y:S01]  /*0640*/  USHF.L.U32 UR6, UR6, 0x1, URZ ;  /* 0x0000000106067899 */ /* 0x000fe200080006ff */
[----:B------:R-:W3:Y:S03]  /*0650*/  FENCE.VIEW.ASYNC.S ;  /* 0x00000000000073c6 */ /* 0x000ee60000000000 */
[----:B---3--:R3:W4:Y:S08]  /*0660*/  SYNCS.EXCH.64 URZ, [UR4], UR8 ;  /* 0x0000000804ff75b2 */ /* 0x0087300008000100 */
[----:B------:R3:W1:Y:S01]  /*0670*/  SYNCS.EXCH.64 URZ, [UR4+0xd0], UR6 ;  /* 0x0000d00604ff75b2 */ /* 0x0006620008000100 */
        /* <DEDUP_REMOVED lines=49> */
[----:B------:R3:W1:Y:S02]  /*0990*/  SYNCS.EXCH.64 URZ, [UR4+0x198], UR6 ;  /* 0x0001980604ff75b2 */ /* 0x0006640008000100 */
[----:B---34-:R-:W-:Y:S01]  /*09a0*/  NOP ;  /* 0x0000000000007918 */ /* 0x018fe20000000000 */
.L_x_10:
[----:B------:R-:W-:Y:S05]  /*09b0*/  BSYNC.RECONVERGENT B0 ;  /* 0x0000000000007941 */ /* 0x000fea0003800200 */
.L_x_9:
[----:B------:R-:W3:Y:S01]  /*09c0*/  SHFL.IDX PT, R0, R91, RZ, 0x1f ;  /* 0x00001fff5b007589 */ /* 0x000ee200000e0000 */
[----:B------:R-:W-:Y:S01]  /*09d0*/  NOP ;  /* 0x0000000000007918 */ /* 0x000fe20000000000 */
[----:B---3--:R-:W-:-:S13]  /*09e0*/  ISETP.NE.AND P1, PT, R0, 0x1, PT ;  /* 0x000000010000780c */ /* 0x008fda0003f25270 */
[----:B------:R-:W-:Y:S05]  /*09f0*/  @P1 BRA `(.L_x_11) ;  /* 0x0000000000441947 */ /* 0x000fea0003800000 */
        /* <DEDUP_REMOVED lines=10> */
[----:B------:R-:W-:Y:S01]  /*0aa0*/  ELECT P1, URZ, PT ;  /* 0x0000000000ff782f */ /* 0x000fe20003820000 */
[----:B------:R-:W3:Y:S02]  /*0ab0*/  FENCE.VIEW.ASYNC.S ;  /* 0x00000000000073c6 */ /* 0x000ee40000000000 */
[----:B---3--:R3:W4:Y:S08]  /*0ac0*/  SYNCS.EXCH.64 URZ, [UR4+0x1a0], UR8 ;  /* 0x0001a00804ff75b2 */ /* 0x0087300008000100 */
[----:B------:R3:W1:Y:S01]  /*0ad0*/  SYNCS.EXCH.64 URZ, [UR4+0x1b0], UR6 ;  /* 0x0001b00604ff75b2 */ /* 0x0006620008000100 */
[----:B------:R3:W1:Y:S01]  /*0ae0*/  SYNCS.EXCH.64 URZ, [UR4+0x1a8], UR8 ;  /* 0x0001a80804ff75b2 */ /* 0x0006620008000100 */
[----:B------:R3:W1:Y:S01]  /*0af0*/  SYNCS.EXCH.64 URZ, [UR4+0x1b8], UR6 ;  /* 0x0001b80604ff75b2 */ /* 0x0006620008000100 */
[----:B------:R-:W-:Y:S01]  /*0b00*/  NOP ;  /* 0x0000000000007918 */ /* 0x000fe20000000000 */
.L_x_11:
[----:B------:R-:W2:Y:S01]  /*0b10*/  SHFL.IDX PT, R0, R91, RZ, 0x1f ;  /* 0x00001fff5b007589 */ /* 0x000ea200000e0000 */
[----:B------:R-:W-:Y:S01]  /*0b20*/  NOP ;  /* 0x0000000000007918 */ /* 0x000fe20000000000 */
[----:B--2---:R-:W-:-:S13]  /*0b30*/  ISETP.NE.AND P1, PT, R0, 0x3, PT ;  /* 0x000000030000780c */ /* 0x004fda0003f25270 */
[----:B------:R-:W-:Y:S05]  /*0b40*/  @P1 BRA `(.L_x_12) ;  /* 0x00000000002c1947 */ /* 0x000fea0003800000 */
[----:B---3--:R-:W-:Y:S01]  /*0b50*/  UMOV UR6, 0x400 ;  /* 0x0000040000067882 */ /* 0x008fe20000000000 */
[----:B------:R-:W-:Y:S01]  /*0b60*/  UMOV UR4, 0x20 ;  /* 0x0000002000047882 */ /* 0x000fe20000000000 */
[----:B------:R-:W-:Y:S02]  /*0b70*/  ULEA UR6, UR45, UR6, 0x18 ;  /* 0x000000062d067291 */ /* 0x000fe4000f8ec0ff */
[----:B------:R-:W-:-:S04]  /*0b80*/  UIADD3 UR4, UPT, UPT, -UR4, 0x100000, URZ ;  /* 0x0010000004047890 */ /* 0x000fc8000fffe1ff */
[----:B------:R-:W-:Y:S02]  /*0b90*/  USHF.L.U32 UR5, UR4, 0xb, URZ ;  /* 0x0000000b04057899 */ /* 0x000fe400080006ff */
[----:B------:R-:W-:Y:S01]  /*0ba0*/  USHF.L.U32 UR4, UR4, 0x1, URZ ;  /* 0x0000000104047899 */ /* 0x000fe200080006ff */
[----:B------:R-:W-:Y:S01]  /*0bb0*/  ELECT P1, URZ, PT ;  /* 0x0000000000ff782f */ /* 0x000fe20003820000 */
[----:B------:R-:W2:Y:S10]  /*0bc0*/  FENCE.VIEW.ASYNC.S ;  /* 0x00000000000073c6 */ /* 0x000eb40000000000 */
[----:B--2---:R2:W3:Y:S01]  /*0bd0*/  SYNCS.EXCH.64 URZ, [UR6+0x1c0], UR4 ;  /* 0x0001c00406ff75b2 */ /* 0x0044e20008000100 */
[----:B------:R2:W1:Y:S01]  /*0be0*/  SYNCS.EXCH.64 URZ, [UR6+0x1c8], UR4 ;  /* 0x0001c80406ff75b2 */ /* 0x0004620008000100 */
[----:B------:R-:W-:Y:S01]  /*0bf0*/  NOP ;  /* 0x0000000000007918 */ /* 0x000fe20000000000 */
.L_x_12:
[----:B------:R-:W4:Y:S01]  /*0c00*/  SHFL.IDX PT, R0, R91, RZ, 0x1f ;  /* 0x00001fff5b007589 */ /* 0x000f2200000e0000 */
[----:B------:R-:W-:Y:S01]  /*0c10*/  NOP ;  /* 0x0000000000007918 */ /* 0x000fe20000000000 */
[----:B----4-:R-:W-:-:S13]  /*0c20*/  ISETP.NE.AND P1, PT, R0, 0x4, PT ;  /* 0x000000040000780c */ /* 0x010fda0003f25270 */
[----:B------:R-:W-:Y:S05]  /*0c30*/  @P1 BRA `(.L_x_13) ;  /* 0x0000000000481947 */ /* 0x000fea0003800000 */
[----:B--23--:R-:W-:Y:S01]  /*0c40*/  UMOV UR4, 0xe20 ;  /* 0x00000e2000047882 */ /* 0x00cfe20000000000 */
[----:B------:R-:W-:Y:S01]  /*0c50*/  UMOV UR6, 0x400 ;  /* 0x0000040000067882 */ /* 0x000fe20000000000 */
[----:B------:R-:W-:Y:S01]  /*0c60*/  USEL UR4, UR4, 0xc20, UP3 ;  /* 0x00000c2004047887 */ /* 0x000fe20009800000 */
        /* <DEDUP_REMOVED lines=9> */
[----:B------:R-:W2:Y:S02]  /*0d00*/  FENCE.VIEW.ASYNC.S ;  /* 0x00000000000073c6 */ /* 0x000ea40000000000 */
[----:B--2---:R4:W2:Y:S08]  /*0d10*/  SYNCS.EXCH.64 URZ, [UR6+0x1d0], UR8 ;  /* 0x0001d00806ff75b2 */ /* 0x0048b00008000100 */
[----:B------:R4:W3:Y:S01]  /*0d20*/  SYNCS.EXCH.64 URZ, [UR6+0x1e0], UR4 ;  /* 0x0001e00406ff75b2 */ /* 0x0008e20008000100 */
[----:B------:R4:W1:Y:S01]  /*0d30*/  SYNCS.EXCH.64 URZ, [UR6+0x1d8], UR8 ;  /* 0x0001d80806ff75b2 */ /* 0x0008620008000100 */
[----:B------:R4:W1:Y:S02]  /*0d40*/  SYNCS.EXCH.64 URZ, [UR6+0x1e8], UR4 ;  /* 0x0001e80406ff75b2 */ /* 0x0008640008000100 */
[----:B----4-:R-:W-:Y:S01]  /*0d50*/  NOP ;  /* 0x0000000000007918 */ /* 0x010fe20000000000 */
.L_x_13:
[----:B------:R-:W4:Y:S01]  /*0d60*/  SHFL.IDX PT, R0, R91, RZ, 0x1f ;  /* 0x00001fff5b007589 */ /* 0x000f2200000e0000 */
[----:B------:R-:W-:Y:S01]  /*0d70*/  NOP ;  /* 0x0000000000007918 */ /* 0x000fe20000000000 */
[----:B----4-:R-:W-:-:S13]  /*0d80*/  ISETP.NE.AND P1, PT, R0, 0x5, PT ;  /* 0x000000050000780c */ /* 0x010fda0003f25270 */
[----:B------:R-:W-:Y:S05]  /*0d90*/  @P1 BRA `(.L_x_14) ;  /* 0x0000000000541947 */ /* 0x000fea0003800000 */
[----:B--23--:R-:W-:Y:S01]  /*0da0*/  UMOV UR4, 0x400 ;  /* 0x0000040000047882 */ /* 0x00cfe20000000000 */
        /* <DEDUP_REMOVED lines=14> */
[----:B------:R4:W1:Y:S01]  /*0e90*/  SYNCS.EXCH.64 URZ, [UR4+0x218], UR8 ;  /* 0x0002180804ff75b2 */ /* 0x0008620008000100 */
[----:B------:R4:W1:Y:S01]  /*0ea0*/  SYNCS.EXCH.64 URZ, [UR4+0x200], UR6 ;  /* 0x0002000604ff75b2 */ /* 0x0008620008000100 */
[----:B------:R4:W1:Y:S01]  /*0eb0*/  SYNCS.EXCH.64 URZ, [UR4+0x220], UR8 ;  /* 0x0002200804ff75b2 */ /* 0x0008620008000100 */
[----:B------:R4:W1:Y:S01]  /*0ec0*/  SYNCS.EXCH.64 URZ, [UR4+0x208], UR6 ;  /* 0x0002080604ff75b2 */ /* 0x0008620008000100 */
[----:B------:R4:W1:Y:S02]  /*0ed0*/  SYNCS.EXCH.64 URZ, [UR4+0x228], UR8 ;  /* 0x0002280804ff75b2 */ /* 0x0008640008000100 */
[----:B----4-:R-:W-:Y:S01]  /*0ee0*/  NOP ;  /* 0x0000000000007918 */ /* 0x010fe20000000000 */
.L_x_14:
[----:B------:R-:W4:Y:S01]  /*0ef0*/  SHFL.IDX PT, R0, R91, RZ, 0x1f ;  /* 0x00001fff5b007589 */ /* 0x000f2200000e0000 */
[----:B------:R-:W-:Y:S01]  /*0f00*/  ISETP.NE.OR P0, PT, RZ, UR25, !P0 ;  /* 0x00000019ff007c0c */ /* 0x000fe2000c705670 */
[----:B------:R-:W-:Y:S01]  /*0f10*/  NOP ;  /* 0x0000000000007918 */ /* 0x000fe20000000000 */
[----:B----4-:R-:W-:-:S13]  /*0f20*/  ISETP.NE.AND P1, PT, R0, 0x3, PT ;  /* 0x000000030000780c */ /* 0x010fda0003f25270 */
[----:B------:R-:W-:Y:S05]  /*0f30*/  @P1 BRA `(.L_x_15) ;  /* 0x0000000000341947 */ /* 0x000fea0003800000 */
[----:B--23--:R-:W-:Y:S01]  /*0f40*/  UMOV UR4, 0x400 ;  /* 0x0000040000047882 */ /* 0x00cfe20000000000 */
[----:B------:R-:W-:Y:S01]  /*0f50*/  UMOV UR6, 0x20 ;  /* 0x0000002000067882 */ /* 0x000fe20000000000 */
[----:B------:R-:W-:Y:S02]  /*0f60*/  ULEA UR4, UR45, UR4, 0x18 ;  /* 0x000000042d047291 */ /* 0x000fe4000f8ec0ff */
[----:B------:R-:W-:-:S04]  /*0f70*/  UIADD3 UR6, UPT, UPT, -UR6, 0x100000, URZ ;  /* 0x0010000006067890 */ /* 0x000fc8000fffe1ff */
[----:B------:R-:W-:Y:S02]  /*0f80*/  USHF.L.U32 UR7, UR6, 0xb, URZ ;  /* 0x0000000b06077899 */ /* 0x000fe400080006ff */
[----:B------:R-:W-:Y:S01]  /*0f90*/  USHF.L.U32 UR6, UR6, 0x1, URZ ;  /* 0x0000000106067899 */ /* 0x000fe200080006ff */
[----:B------:R-:W-:Y:S01]  /*0fa0*/  ELECT P1, URZ, PT ;  /* 0x0000000000ff782f */ /* 0x000fe20003820000 */
[----:B------:R-:W2:Y:S10]  /*0fb0*/  FENCE.VIEW.ASYNC.S ;  /* 0x00000000000073c6 */ /* 0x000eb40000000000 */
[----:B--2---:R4:W2:Y:S01]  /*0fc0*/  SYNCS.EXCH.64 URZ, [UR4+0x230], UR6 ;  /* 0x0002300604ff75b2 */ /* 0x0048a20008000100 */
[----:B------:R4:W3:Y:S01]  /*0fd0*/  SYNCS.EXCH.64 URZ, [UR4+0x240], UR6 ;  /* 0x0002400604ff75b2 */ /* 0x0008e20008000100 */
[----:B------:R4:W1:Y:S01]  /*0fe0*/  SYNCS.EXCH.64 URZ, [UR4+0x238], UR6 ;  /* 0x0002380604ff75b2 */ /* 0x0008620008000100 */
[----:B------:R4:W1:Y:S02]  /*0ff0*/  SYNCS.EXCH.64 URZ, [UR4+0x248], UR6 ;  /* 0x0002480604ff75b2 */ /* 0x0008640008000100 */
[----:B----4-:R-:W-:Y:S01]  /*1000*/  NOP ;  /* 0x0000000000007918 */ /* 0x010fe20000000000 */
.L_x_15:
[----:B------:R-:W-:Y:S01]  /*1010*/  VOTEU.ALL UP0, P0 ;  /* 0x0000000000ff7886 */ /* 0x000fe20000000000 */
[----:B--23--:R-:W-:Y:S01]  /*1020*/  UMOV UR4, 0x20 ;  /* 0x0000002000047882 */ /* 0x00cfe20000000000 */
[----:B------:R-:W2:Y:S01]  /*1030*/  LDCU UR35, c[0x0][0x36c] ;  /* 0x00006d80ff2377ac */ /* 0x000ea20008000800 */
[----:B------:R-:W-:Y:S01]  /*1040*/  NOP ;  /* 0x0000000000007918 */ /* 0x000fe20000000000 */
[----:B------:R-:W-:Y:S01]  /*1050*/  LOP3.LUT R0, R99, 0x1f, RZ, 0xc0, !PT ;  /* 0x0000001f63007812 */ /* 0x000fe200078ec0ff */
[----:B------:R-:W-:Y:S01]  /*1060*/  @!UP0 UMOV UR6, 0x400 ;  /* 0x0000040000068882 */ /* 0x000fe20000000000 */
[----:B------:R-:W-:-:S04]  /*1070*/  @!UP0 UIADD3 UR4, UPT, UPT, -UR4, 0x100000, URZ ;  /* 0x0010000004048890 */ /* 0x000fc8000fffe1ff */
[----:B------:R-:W-:Y:S02]  /*1080*/  @!UP0 USHF.L.U32 UR5, UR4, 0xb, URZ ;  /* 0x0000000b04058899 */ /* 0x000fe400080006ff */
[----:B------:R-:W-:Y:S02]  /*1090*/  @!UP0 USHF.L.U32 UR4, UR4, 0x1, URZ ;  /* 0x0000000104048899 */ /* 0x000fe400080006ff */
[----:B------:R-:W-:Y:S01]  /*10a0*/  @!UP0 ULEA UR6, UR45, UR6, 0x18 ;  /* 0x000000062d068291 */ /* 0x000fe2000f8ec0ff */
[----:B------:R-:W-:Y:S01]  /*10b0*/  VOTEU.ALL UP0, P0 ;  /* 0x0000000000ff7886 */ /* 0x000fe20000000000 */
[----:B------:R-:W-:Y:S02]  /*10c0*/  UISETP.NE.AND UP4, UPT, UR25, URZ, UPT ;  /* 0x000000ff1900728c */ /* 0x000fe4000bf85270 */
[----:B--2---:R-:W-:Y:S01]  /*10d0*/  UISETP.EQ.U32.AND UP1, UPT, UR35, 0x1, UPT ;  /* 0x000000012300788c */ /* 0x004fe2000bf22070 */
[----:B------:R-:W2:Y:S07]  /*10e0*/  FENCE.VIEW.ASYNC.S ;  /* 0x00000000000073c6 */ /* 0x000eae0000000000 */
[----:B--2---:R2:W3:Y:S01]  /*10f0*/  @!UP0 SYNCS.EXCH.64 URZ, [UR6+0x250], UR4 ;  /* 0x0002500406ff85b2 */ /* 0x0044e20008000100 */
[----:B------:R-:W-:Y:S05]  /*1100*/  BRA.U !UP1, `(.L_x_16) ;  /* 0x0000000109087547 */ /* 0x000fea000b800000 */
[----:B-1-3--:R-:W-:Y:S01]  /*1110*/  UCGABAR_ARV ;  /* 0x00000000000079c7 */ /* 0x00afe20008000000 */
[----:B------:R-:W-:Y:S05]  /*1120*/  BRA `(.L_x_17) ;  /* 0x0000000000047947 */ /* 0x000fea0003800000 */
.L_x_16:
[----:B-1-3--:R-:W-:Y:S01]  /*1130*/  NOP ;  /* 0x0000000000007918 */ /* 0x00afe20000000000 */
.L_x_17:
[----:B------:R-:W1:Y:S01]  /*1140*/  S2UR UR31, SR_CTAID.X ;  /* 0x00000000001f79c3 */ /* 0x000e620000002500 */
[----:B------:R-:W-:-:S05]  /*1150*/  CS2R.32 R3, SR_CgaSize ;  /* 0x0000000000037805 */ /* 0x000fca0000008a00 */
[----:B------:R-:W-:-:S05]  /*1160*/  IMAD R3, R3, -0xa0, RZ ;  /* 0xffffff6003037824 */ /* 0x000fca00078e02ff */
[----:B------:R-:W-:-:S14]  /*1170*/  R2UR UR10, R3 ;  /* 0x00000000030a72ca */ /* 0x000fdc00000e0000 */
[----:B------:R-:W3:Y:S01]  /*1180*/  LDCU UR10, c[0x0][UR10+0x2b0] ;  /* 0x000056000a0a77ac */ /* 0x000ee20008000800 */
[----:B------:R-:W-:-:S05]  /*1190*/  CS2R.32 R3, SR_CgaSize ;  /* 0x0000000000037805 */ /* 0x000fca0000008a00 */
[----:B------:R-:W-:-:S05]  /*11a0*/  IMAD R3, R3, -0xa0, RZ ;  /* 0xffffff6003037824 */ /* 0x000fca00078e02ff */
[----:B------:R-:W-:-:S14]  /*11b0*/  R2UR UR8, R3 ;  /* 0x00000000030872ca */ /* 0x000fdc00000e0000 */
[----:B------:R-:W4:Y:S01]  /*11c0*/  LDCU UR8, c[0x0][UR8+0x2b4] ;  /* 0x00005680080877ac */ /* 0x000f220008000800 */
[----:B------:R-:W4:Y:S01]  /*11d0*/  S2UR UR9, SR_CTAID.Y ;  /* 0x00000000000979c3 */ /* 0x000f220000002600 */
[----:B--2---:R-:W-:Y:S02]  /*11e0*/  USHF.R.U32.HI UR5, URZ, 0x1, UR45 ;  /* 0x00000001ff057899 */ /* 0x004fe4000801162d */
[----:B------:R-:W-:Y:S02]  /*11f0*/  ULOP3.LUT UR6, UR33, 0xc, UR45, 0xf8, !UPT ;  /* 0x0000000c21067892 */ /* 0x000fe4000f8ef82d */
[----:B------:R-:W-:Y:S01]  /*1200*/  USHF.R.U32.HI UR4, URZ, 0x2, UR45 ;  /* 0x00000002ff047899 */ /* 0x000fe2000801162d */
[----:B------:R-:W-:-:S05]  /*1210*/  CS2R.32 R3, SR_CgaSize ;  /* 0x0000000000037805 */ /* 0x000fca0000008a00 */
[----:B------:R-:W-:-:S05]  /*1220*/  IMAD R3, R3, -0xa0, RZ ;  /* 0xffffff6003037824 */ /* 0x000fca00078e02ff */
[----:B------:R-:W-:-:S14]  /*1230*/  R2UR UR61, R3 ;  /* 0x00000000033d72ca */ /* 0x000fdc00000e0000 */
[----:B------:R-:W2:Y:S01]  /*1240*/  LDCU UR61, c[0x0][UR61+0x2a0] ;  /* 0x000054003d3d77ac */ /* 0x000ea20008000800 */
[----:B------:R-:W1:Y:S01]  /*1250*/  S2UR UR36, SR_CTAID.Z ;  /* 0x00000000002479c3 */ /* 0x000e620000002700 */
[----:B------:R-:W-:-:S05]  /*1260*/  CS2R.32 R3, SR_CgaSize ;  /* 0x0000000000037805 */ /* 0x000fca0000008a00 */
[----:B------:R-:W-:-:S05]  /*1270*/  IMAD R3, R3, -0xa0, RZ ;  /* 0xffffff6003037824 */ /* 0x000fca00078e02ff */
[----:B------:R-:W-:-:S14]  /*1280*/  R2UR UR62, R3 ;  /* 0x00000000033e72ca */ /* 0x000fdc00000e0000 */
[----:B------:R-:W2:Y:S01]  /*1290*/  LDCU UR62, c[0x0][UR62+0x2a4] ;  /* 0x000054803e3e77ac */ /* 0x000ea20008000800 */
[----:B------:R-:W2:Y:S01]  /*12a0*/  LDCU UR29, c[0x0][0xb24] ;  /* 0x00016480ff1d77ac */ /* 0x000ea20008000800 */
[----:B-1----:R-:W-:Y:S01]  /*12b0*/  I2FP.F32.U32 R3, UR31 ;  /* 0x0000001f00037c45 */ /* 0x002fe20008201000 */
[----:B------:R-:W-:-:S04]  /*12c0*/  ULOP3.LUT UR48, UR5, 0x1, URZ, 0xc0, !UPT ;  /* 0x0000000105307892 */ /* 0x000fc8000f8ec0ff */
[----:B---3--:R-:W-:Y:S01]  /*12d0*/  FMUL R3, R3, UR10 ;  /* 0x0000000a03037c20 */ /* 0x008fe20008400000 */
[----:B------:R-:W-:Y:S01]  /*12e0*/  UISETP.GT.U32.AND UP0, UPT, UR6, 0xffff, UPT ;  /* 0x0000ffff0600788c */ /* 0x000fe2000bf04070 */
[----:B----4-:R-:W-:Y:S01]  /*12f0*/  I2FP.F32.U32 R2, UR9 ;  /* 0x0000000900027c45 */ /* 0x010fe20008201000 */
[----:B------:R-:W-:-:S03]  /*1300*/  ULOP3.LUT UR7, UR45, 0x3, URZ, 0xc0, !UPT ;  /* 0x000000032d077892 */ /* 0x000fc6000f8ec0ff */
[----:B------:R-:W1:Y:S01]  /*1310*/  F2I.U32.TRUNC.NTZ R3, R3 ;  /* 0x0000000300037305 */ /* 0x000e62000020f000 */
[----:B------:R-:W-:Y:S01]  /*1320*/  ULOP3.LUT UR46, UR4, 0x3, URZ, 0xc0, !UPT ;  /* 0x00000003042e7892 */ /* 0x000fe2000f8ec0ff */
[----:B------:R-:W-:Y:S01]  /*1330*/  FMUL R2, R2, UR8 ;  /* 0x0000000802027c20 */ /* 0x000fe20008400000 */
[----:B------:R-:W-:Y:S02]  /*1340*/  USEL UR4, UR6, 0xffff, !UP0 ;  /* 0x0000ffff06047887 */ /* 0x000fe4000c000000 */
[----:B------:R-:W-:Y:S02]  /*1350*/  UISETP.GT.U32.AND UP1, UPT, UR7, 0xffff, UPT ;  /* 0x0000ffff0700788c */ /* 0x000fe4000bf24070 */
[----:B------:R-:W-:Y:S01]  /*1360*/  ULOP3.LUT UR4, UR4, 0xffff, URZ, 0xc0, !UPT ;  /* 0x0000ffff04047892 */ /* 0x000fe2000f8ec0ff */
[----:B------:R-:W3:Y:S01]  /*1370*/  F2I.U32.TRUNC.NTZ R2, R2 ;  /* 0x0000000200027305 */ /* 0x000ee2000020f000 */
[----:B------:R-:W-:Y:S01]  /*1380*/  USEL UR7, UR7, 0xffff, !UP1 ;  /* 0x0000ffff07077887 */ /* 0x000fe2000c800000 */
[----:B------:R-:W-:Y:S01]  /*1390*/  UMOV UR21, 0x5 ;  /* 0x0000000500157882 */ /* 0x000fe20000000000 */
[----:B------:R-:W-:-:S02]  /*13a0*/  USHF.L.U32 UR27, UR45, 0x8, URZ ;  /* 0x000000082d1b7899 */ /* 0x000fc400080006ff */
[----:B------:R-:W-:Y:S01]  /*13b0*/  USHF.L.U32 UR21, UR21, UR4, URZ ;  /* 0x0000000415157299 */ /* 0x000fe200080006ff */
[----:B-1----:R-:W-:Y:S01]  /*13c0*/  R2UR UR5, R3 ;  /* 0x00000000030572ca */ /* 0x002fe200000e0000 */
[----:B------:R-:W-:Y:S01]  /*13d0*/  USHF.L.U32 UR26, UR45, 0xa, URZ ;  /* 0x0000000a2d1a7899 */ /* 0x000fe200080006ff */
[----:B------:R-:W-:Y:S01]  /*13e0*/  PRMT R3, RZ, 0x7610, R3 ;  /* 0x00007610ff037816 */ /* 0x000fe20000000003 */
[----:B------:R-:W-:Y:S01]  /*13f0*/  ULOP3.LUT UR7, UR7, 0xffff, URZ, 0xc0, !UPT ;  /* 0x0000ffff07077892 */ /* 0x000fe2000f8ec0ff */
[----:B------:R-:W-:Y:S01]  /*1400*/  UMOV UR24, 0x1111 ;  /* 0x0000111100187882 */ /* 0x000fe20000000000 */
[----:B------:R-:W1:Y:S01]  /*1410*/  LDCU UR42, c[0x0][0xb24] ;  /* 0x00016480ff2a77ac */ /* 0x000e620008000800 */
[----:B---3--:R-:W-:Y:S02]  /*1420*/  R2UR UR8, R2 ;  /* 0x00000000020872ca */ /* 0x008fe400000e0000 */
[----:B------:R-:W-:Y:S01]  /*1430*/  PRMT R2, RZ, 0x7610, R2 ;  /* 0x00007610ff027816 */ /* 0x000fe20000000002 */
[----:B------:R-:W3:Y:S04]  /*1440*/  LDCU UR32, c[0x0][0xb30] ;  /* 0x00016600ff2077ac */ /* 0x000ee80008000800 */
[----:B------:R-:W-:-:S02]  /*1450*/  UIADD3 UR5, UPT, UPT, -UR5, URZ, URZ ;  /* 0x000000ff05057290 */ /* 0x000fc4000fffe1ff */
[----:B------:R-:W-:Y:S02]  /*1460*/  UISETP.NE.AND UP5, UPT, UR25, 0x2, UPT ;  /* 0x000000021900788c */ /* 0x000fe4000bfa5270 */
[----:B------:R-:W-:Y:S02]  /*1470*/  ULOP3.LUT UR27, UR27, 0xc00, URZ, 0xc0, !UPT ;  /* 0x00000c001b1b7892 */ /* 0x000fe4000f8ec0ff */
[----:B------:R-:W-:Y:S02]  /*1480*/  UIADD3 UR4, UPT, UPT, -UR8, URZ, URZ ;  /* 0x000000ff08047290 */ /* 0x000fe4000fffe1ff */
[----:B------:R-:W-:Y:S02]  /*1490*/  ULOP3.LUT UR26, UR26, 0x800, URZ, 0xc0, !UPT ;  /* 0x000008001a1a7892 */ /* 0x000fe4000f8ec0ff */
[----:B--2---:R-:W-:Y:S01]  /*14a0*/  UISETP.GE.AND UP6, UPT, UR29, 0x1, UPT ;  /* 0x000000011d00788c */ /* 0x004fe2000bfc6270 */
[----:B------:R-:W-:Y:S01]  /*14b0*/  UMOV UR28, UR9 ;  /* 0x00000009001c7c82 */ /* 0x000fe20008000000 */
[----:B------:R-:W-:Y:S01]  /*14c0*/  UMOV UR20, UR31 ;  /* 0x0000001f00147c82 */ /* 0x000fe20008000000 */
[----:B------:R-:W-:-:S02]  /*14d0*/  USHF.L.U32 UR24, UR24, UR7, URZ ;  /* 0x0000000718187299 */ /* 0x000fc400080006ff */
[----:B------:R-:W-:Y:S02]  /*14e0*/  UIMAD UR61, UR61, UR5, UR31 ;  /* 0x000000053d3d72a4 */ /* 0x000fe4000f8e021f */
[----:B------:R-:W-:Y:S01]  /*14f0*/  UIMAD UR62, UR62, UR4, UR9 ;  /* 0x000000043e3e72a4 */ /* 0x000fe2000f8e0209 */
[----:B-1-3--:R-:W-:Y:S11]  /*1500*/  BRA.U UP4, `(.L_x_18) ;  /* 0x0000000104ac7547 */ /* 0x00aff6000b800000 */
[----:B------:R-:W-:Y:S02]  /*1510*/  UISETP.NE.AND UP0, UPT, UR62, URZ, UPT ;  /* 0x000000ff3e00728c */ /* 0x000fe4000bf05270 */
[----:B------:R-:W-:Y:S02]  /*1520*/  ULOP3.LUT UR4, UR61, 0x2, URZ, 0x3c, !UPT ;  /* 0x000000023d047892 */ /* 0x000fe4000f8e3cff */
[----:B------:R-:W-:Y:S02]  /*1530*/  UISETP.GT.U32.AND UP1, UPT, UR61, 0x1, UP0 ;  /* 0x000000013d00788c */ /* 0x000fe40008724070 */
[----:B------:R-:W-:Y:S02]  /*1540*/  UISETP.NE.AND UP2, UPT, UR62, 0x1, UPT ;  /* 0x000000013e00788c */ /* 0x000fe4000bf45270 */
[----:B------:R-:W-:Y:S02]  /*1550*/  UISETP.GT.U32.AND UP0, UPT, UR4, 0x1, UP0 ;  /* 0x000000010400788c */ /* 0x000fe40008704070 */
[----:B------:R-:W-:-:S02]  /*1560*/  USEL UR7, URZ, 0x1, UP1 ;  /* 0x00000001ff077887 */ /* 0x000fc40008800000 */
[----:B------:R-:W-:Y:S02]  /*1570*/  USEL UR8, URZ, 0x2, UP1 ;  /* 0x00000002ff087887 */ /* 0x000fe40008800000 */
[----:B------:R-:W-:Y:S02]  /*1580*/  UISETP.GT.U32.AND UP1, UPT, UR61, 0x1, UP2 ;  /* 0x000000013d00788c */ /* 0x000fe40009724070 */
[----:B------:R-:W-:Y:S02]  /*1590*/  USEL UR12, URZ, 0x4, UP0 ;  /* 0x00000004ff0c7887 */ /* 0x000fe40008000000 */
[----:B------:R-:W-:Y:S02]  /*15a0*/  USEL UR15, URZ, 0x8, UP0 ;  /* 0x00000008ff0f7887 */ /* 0x000fe40008000000 */
[----:B------:R-:W-:Y:S02]  /*15b0*/  UISETP.GT.U32.AND UP0, UPT, UR4, 0x1, UP2 ;  /* 0x000000010400788c */ /* 0x000fe40009704070 */
[----:B------:R-:W-:-:S02]  /*15c0*/  USEL UR6, URZ, 0x10, UP1 ;  /* 0x00000010ff067887 */ /* 0x000fc40008800000 */
[----:B------:R-:W-:Y:S02]  /*15d0*/  USEL UR11, URZ, 0x20, UP1 ;  /* 0x00000020ff0b7887 */ /* 0x000fe40008800000 */
[----:B------:R-:W-:Y:S02]  /*15e0*/  UISETP.NE.AND UP1, UPT, UR62, 0x2, UPT ;  /* 0x000000023e00788c */ /* 0x000fe4000bf25270 */
[----:B------:R-:W-:Y:S02]  /*15f0*/  USEL UR14, URZ, 0x40, UP0 ;  /* 0x00000040ff0e7887 */ /* 0x000fe40008000000 */
[----:B------:R-:W-:Y:S02]  /*1600*/  USEL UR16, URZ, 0x80, UP0 ;  /* 0x00000080ff107887 */ /* 0x000fe40008000000 */
[----:B------:R-:W-:Y:S02]  /*1610*/  UISETP.GT.U32.AND UP0, UPT, UR61, 0x1, UP1 ;  /* 0x000000013d00788c */ /* 0x000fe40008f04070 */
[----:B------:R-:W-:-:S02]  /*1620*/  UISETP.NE.AND UP2, UPT, UR62, 0x3, UPT ;  /* 0x000000033e00788c */ /* 0x000fc4000bf45270 */
[----:B------:R-:W-:Y:S02]  /*1630*/  USEL UR5, URZ, 0x100, UP0 ;  /* 0x00000100ff057887 */ /* 0x000fe40008000000 */
[----:B------:R-:W-:Y:S02]  /*1640*/  USEL UR10, URZ, 0x200, UP0 ;  /* 0x00000200ff0a7887 */ /* 0x000fe40008000000 */
[----:B------:R-:W-:Y:S02]  /*1650*/  UISETP.GT.U32.AND UP0, UPT, UR61, 0x1, UP2 ;  /* 0x000000013d00788c */ /* 0x000fe40009704070 */
[----:B------:R-:W-:Y:S02]  /*1660*/  UIADD3 UR5, UPT, UPT, UR5, UR6, UR7 ;  /* 0x0000000605057290 */ /* 0x000fe4000fffe007 */
[----:B------:R-:W-:Y:S02]  /*1670*/  USEL UR9, URZ, 0x1000, UP0 ;  /* 0x00001000ff097887 */ /* 0x000fe40008000000 */
[----:B------:R-:W-:-:S02]  /*1680*/  USEL UR13, URZ, 0x2000, UP0 ;  /* 0x00002000ff0d7887 */ /* 0x000fc40008000000 */
[----:B------:R-:W-:Y:S02]  /*1690*/  UIADD3 UR5, UPT, UPT, UR8, UR9, UR5 ;  /* 0x0000000908057290 */ /* 0x000fe4000fffe005 */
[----:B------:R-:W-:Y:S02]  /*16a0*/  UISETP.GT.U32.AND UP1, UPT, UR4, 0x1, UP1 ;  /* 0x000000010400788c */ /* 0x000fe40008f24070 */
[----:B------:R-:W-:Y:S02]  /*16b0*/  UIADD3 UR5, UPT, UPT, UR10, UR11, UR5 ;  /* 0x0000000b0a057290 */ /* 0x000fe4000fffe005 */
[----:B------:R-:W-:Y:S02]  /*16c0*/  UISETP.GT.U32.AND UP0, UPT, UR4, 0x1, UP2 ;  /* 0x000000010400788c */ /* 0x000fe40009704070 */
[----:B------:R-:W-:Y:S02]  /*16d0*/  USEL UR4, URZ, 0x400, UP1 ;  /* 0x00000400ff047887 */ /* 0x000fe40008800000 */
[----:B------:R-:W-:-:S02]  /*16e0*/  UIADD3 UR5, UPT, UPT, UR12, UR13, UR5 ;  /* 0x0000000d0c057290 */ /* 0x000fc4000fffe005 */
[----:B------:R-:W-:Y:S02]  /*16f0*/  USEL UR6, URZ, 0x4000, UP0 ;  /* 0x00004000ff067887 */ /* 0x000fe40008000000 */
[----:B------:R-:W-:Y:S02]  /*1700*/  UIADD3 UR5, UPT, UPT, UR4, UR14, UR5 ;  /* 0x0000000e04057290 */ /* 0x000fe4000fffe005 */
[----:B------:R-:W-:Y:S02]  /*1710*/  USEL UR7, URZ, 0x800, UP1 ;  /* 0x00000800ff077887 */ /* 0x000fe40008800000 */
[----:B------:R-:W-:Y:S02]  /*1720*/  ULOP3.LUT UR4, UR61, 0xfffffffe, URZ, 0xc0, !UPT ;  /* 0xfffffffe3d047892 */ /* 0x000fe4000f8ec0ff */
[----:B------:R-:W-:Y:S02]  /*1730*/  UIADD3 UR5, UPT, UPT, UR15, UR6, UR5 ;  /* 0x000000060f057290 */ /* 0x000fe4000fffe005 */
[----:B------:R-:W-:-:S02]  /*1740*/  ULEA UR4, UR62, UR4, 0x2 ;  /* 0x000000043e047291 */ /* 0x000fc4000f8e10ff */
[----:B------:R-:W-:Y:S02]  /*1750*/  USEL UR6, URZ, 0x8000, UP0 ;  /* 0x00008000ff067887 */ /* 0x000fe40008000000 */
[----:B------:R-:W-:-:S03]  /*1760*/  UIADD3 UR5, UPT, UPT, UR7, UR16, UR5 ;  /* 0x0000001007057290 */ /* 0x000fc6000fffe005 */
[----:B------:R-:W-:Y:S01]  /*1770*/  UMOV UR7, 0x3 ;  /* 0x0000000300077882 */ /* 0x000fe20000000000 */
[----:B------:R-:W-:Y:S02]  /*1780*/  UIADD3 UR5, UPT, UPT, UR5, UR6, URZ ;  /* 0x0000000605057290 */ /* 0x000fe4000fffe0ff */
[----:B------:R-:W-:-:S04]  /*1790*/  USHF.L.U32 UR4, UR7, UR4, URZ ;  /* 0x0000000407047299 */ /* 0x000fc800080006ff */
[----:B------:R-:W-:Y:S02]  /*17a0*/  MOV R3, UR5 ;  /* 0x0000000500037c02 */ /* 0x000fe40008000f00 */
[----:B------:R-:W-:Y:S02]  /*17b0*/  MOV R2, UR4 ;  /* 0x0000000400027c02 */ /* 0x000fe40008000f00 */
.L_x_18:
[----:B------:R-:W-:Y:S05]  /*17c0*/  BRA.U !UP6, `(.L_x_19) ;  /* 0x000000010ed47547 */ /* 0x000fea000b800000 */
[----:B------:R-:W1:Y:S01]  /*17d0*/  LDCU.128 UR12, c[0x0][0xb10] ;  /* 0x00016200ff0c77ac */ /* 0x000e620008000c00 */
[----:B------:R-:W2:Y:S01]  /*17e0*/  LDCU UR6, c[0x0][0x370] ;  /* 0x00006e00ff0677ac */ /* 0x000ea20008000800 */
[----:B------:R-:W3:Y:S01]  /*17f0*/  LDCU UR5, c[0x0][0x374] ;  /* 0x00006e80ff0577ac */ /* 0x000ee20008000800 */
[----:B------:R-:W4:Y:S01]  /*1800*/  LDCU UR30, c[0x0][0xb0c] ;  /* 0x00016180ff1e77ac */ /* 0x000f220008000800 */
[----:B------:R-:W4:Y:S01]  /*1810*/  LDCU UR4, c[0x0][0xb20] ;  /* 0x00016400ff0477ac */ /* 0x000f220008000800 */
[----:B------:R-:W4:Y:S01]  /*1820*/  LDCU.64 UR8, c[0x0][0xb28] ;  /* 0x00016500ff0877ac */ /* 0x000f220008000a00 */
[----:B-1----:R-:W-:Y:S02]  /*1830*/  UISETP.NE.AND UP0, UPT, UR14, 0x1, UPT ;  /* 0x000000010e00788c */ /* 0x002fe4000bf05270 */
[----:B---3--:R-:W-:Y:S02]  /*1840*/  UIMAD.WIDE.U32 UR10, UR5, UR15, URZ ;  /* 0x0000000f050a72a5 */ /* 0x008fe4000f8e00ff */
[----:B--2---:R-:W-:-:S02]  /*1850*/  UIMAD.WIDE.U32 UR18, UR6, UR12, URZ ;  /* 0x0000000c061272a5 */ /* 0x004fc4000f8e00ff */
[----:B----4-:R-:W-:Y:S02]  /*1860*/  UISETP.NE.AND UP1, UPT, UR30, 0x1, UPT ;  /* 0x000000011e00788c */ /* 0x010fe4000bf25270 */
[----:B------:R-:W-:Y:S01]  /*1870*/  UISETP.NE.AND UP2, UPT, UR29, 0x1, UPT ;  /* 0x000000011d00788c */ /* 0x000fe2000bf45270 */
[----:B------:R-:W-:Y:S02]  /*1880*/  UMOV UR10, UR11 ;  /* 0x0000000b000a7c82 */ /* 0x000fe40008000000 */
[----:B------:R-:W-:Y:S01]  /*1890*/  UMOV UR18, UR19 ;  /* 0x0000001300127c82 */ /* 0x000fe20008000000 */
[----:B------:R-:W-:Y:S02]  /*18a0*/  @UP0 USHF.R.U32.HI UR5, URZ, UR4, UR10 ;  /* 0x00000004ff050299 */ /* 0x000fe4000801160a */
[----:B------:R-:W-:Y:S02]  /*18b0*/  UIMAD.WIDE.U32 UR22, UR28, UR15, URZ ;  /* 0x0000000f1c1672a5 */ /* 0x000fe4000f8e00ff */
[----:B------:R-:W-:-:S02]  /*18c0*/  UIMAD.WIDE.U32 UR10, UR5, UR8, URZ ;  /* 0x00000008050a72a5 */ /* 0x000fc4000f8e00ff */
[----:B------:R-:W-:Y:S02]  /*18d0*/  @UP1 USHF.R.U32.HI UR6, URZ, UR13, UR18 ;  /* 0x0000000dff061299 */ /* 0x000fe40008011612 */
[----:B------:R-:W-:Y:S02]  /*18e0*/  UIMAD.WIDE.U32 UR16, UR31, UR12, URZ ;  /* 0x0000000c1f1072a5 */ /* 0x000fe4000f8e00ff */
[----:B------:R-:W-:Y:S01]  /*18f0*/  UIMAD.WIDE.U32 UR18, UR6, UR8, URZ ;  /* 0x00000008061272a5 */ /* 0x000fe2000f8e00ff */
[----:B------:R-:W-:Y:S01]  /*1900*/  UMOV UR22, UR23 ;  /* 0x0000001700167c82 */ /* 0x000fe20008000000 */
[----:B------:R-:W-:Y:S01]  /*1910*/  UMOV UR10, UR11 ;  /* 0x0000000b000a7c82 */ /* 0x000fe20008000000 */
[----:B------:R-:W-:Y:S02]  /*1920*/  USHF.R.U32.HI UR22, URZ, UR4, UR22 ;  /* 0x00000004ff167299 */ /* 0x000fe40008011616 */
[----:B------:R-:W-:Y:S02]  /*1930*/  @UP2 USHF.R.U32.HI UR5, URZ, UR9, UR10 ;  /* 0x00000009ff052299 */ /* 0x000fe4000801160a */
[----:B------:R-:W-:Y:S01]  /*1940*/  UMOV UR7, UR19 ;  /* 0x0000001300077c82 */ /* 0x000fe20008000000 */
[----:B------:R-:W-:Y:S01]  /*1950*/  UMOV UR16, UR17 ;  /* 0x0000001100107c82 */ /* 0x000fe20008000000 */
[----:B------:R-:W-:-:S02]  /*1960*/  @UP2 USHF.R.U32.HI UR6, URZ, UR9, UR7 ;  /* 0x00000009ff062299 */ /* 0x000fc40008011607 */
[----:B------:R-:W-:Y:S02]  /*1970*/  USHF.R.U32.HI UR16, URZ, UR13, UR16 ;  /* 0x0000000dff107299 */ /* 0x000fe40008011610 */
[----:B------:R-:W-:Y:S02]  /*1980*/  USEL UR4, UR28, UR22, !UP0 ;  /* 0x000000161c047287 */ /* 0x000fe4000c000000 */
[----:B------:R-:W-:Y:S02]  /*1990*/  UIMAD UR7, UR5, UR29, URZ ;  /* 0x0000001d050772a4 */ /* 0x000fe4000f8e02ff */
[----:B------:R-:W-:Y:S02]  /*19a0*/  USEL UR5, UR31, UR16, !UP1 ;  /* 0x000000101f057287 */ /* 0x000fe4000c800000 */
[----:B------:R-:W-:Y:S02]  /*19b0*/  UIMAD UR12, UR6, UR29, URZ ;  /* 0x0000001d060c72a4 */ /* 0x000fe4000f8e02ff */
[----:B------:R-:W-:-:S02]  /*19c0*/  UISETP.GE.AND UP0, UPT, UR4, UR7, UPT ;  /* 0x000000070400728c */ /* 0x000fc4000bf06270 */
[----:B------:R-:W-:Y:S02]  /*19d0*/  UIMAD.WIDE.U32 UR10, UR4, UR8, URZ ;  /* 0x00000008040a72a5 */ /* 0x000fe4000f8e00ff */
[----:B------:R-:W-:Y:S02]  /*19e0*/  UISETP.GE.OR UP0, UPT, UR5, UR12, UP0 ;  /* 0x0000000c0500728c */ /* 0x000fe40008706670 */
[----:B------:R-:W-:Y:S02]  /*19f0*/  UIMAD.WIDE.U32 UR12, UR5, UR8, URZ ;  /* 0x00000008050c72a5 */ /* 0x000fe4000f8e00ff */
[----:B------:R-:W-:Y:S01]  /*1a00*/  UIADD3 UR10, UPT, UPT, -UR4, URZ, URZ ;  /* 0x000000ff040a7290 */ /* 0x000fe2000fffe1ff */
[----:B------:R-:W-:Y:S01]  /*1a10*/  UMOV UR8, UR11 ;  /* 0x0000000b00087c82 */ /* 0x000fe20008000000 */
[----:B------:R-:W-:Y:S02]  /*1a20*/  UIADD3 UR20, UPT, UPT, -UR5, URZ, URZ ;  /* 0x000000ff05147290 */ /* 0x000fe4000fffe1ff */
[----:B------:R-:W-:-:S03]  /*1a30*/  USHF.R.U32.HI UR8, URZ, UR9, UR8 ;  /* 0x00000009ff087299 */ /* 0x000fc60008011608 */
[----:B------:R-:W-:Y:S01]  /*1a40*/  @!UP0 UMOV UR7, UR13 ;  /* 0x0000000d00078c82 */ /* 0x000fe20008000000 */
[----:B------:R-:W-:Y:S02]  /*1a50*/  UIMAD UR28, UR14, UR10, UR28 ;  /* 0x0000000a0e1c72a4 */ /* 0x000fe4000f8e021c */
[----:B------:R-:W-:Y:S02]  /*1a60*/  USEL UR8, UR4, UR8, !UP2 ;  /* 0x0000000804087287 */ /* 0x000fe4000d000000 */
[----:B------:R-:W-:Y:S02]  /*1a70*/  @!UP0 USHF.R.U32.HI UR7, URZ, UR9, UR7 ;  /* 0x00000009ff078299 */ /* 0x000fe40008011607 */
[----:B------:R-:W-:Y:S02]  /*1a80*/  UIADD3 UR9, UPT, UPT, -UR8, URZ, URZ ;  /* 0x000000ff08097290 */ /* 0x000fe4000fffe1ff */
[----:B------:R-:W-:Y:S02]  /*1a90*/  @!UP0 USEL UR7, UR5, UR7, !UP2 ;  /* 0x0000000705078287 */ /* 0x000fe4000d000000 */
[----:B------:R-:W-:-:S02]  /*1aa0*/  UIMAD UR9, UR29, UR9, UR4 ;  /* 0x000000091d0972a4 */ /* 0x000fc4000f8e0204 */
[----:B------:R-:W-:Y:S02]  /*1ab0*/  @!UP0 UIADD3 UR8, UPT, UPT, UR8, -UR7, URZ ;  /* 0x8000000708088290 */ /* 0x000fe4000fffe0ff */
[----:B------:R-:W-:Y:S02]  /*1ac0*/  @!UP0 UIMAD UR6, UR9, UR6, UR7 ;  /* 0x00000006090682a4 */ /* 0x000fe4000f8e0207 */
[----:B------:R-:W-:Y:S02]  /*1ad0*/  @!UP0 UIMAD UR4, UR8, UR29, UR5 ;  /* 0x0000001d080482a4 */ /* 0x000fe4000f8e0205 */
[----:B------:R-:W-:Y:S02]  /*1ae0*/  UIMAD UR20, UR30, UR20, UR31 ;  /* 0x000000141e1472a4 */ /* 0x000fe4000f8e021f */
[----:B------:R-:W-:Y:S01]  /*1af0*/  UIMAD UR28, UR4, UR14, UR28 ;  /* 0x0000000e041c72a4 */ /* 0x000fe2000f8e021c */
[----:B------:R-:W-:Y:S02]  /*1b00*/  @!UP0 UMOV UR5, UR6 ;  /* 0x0000000600058c82 */ /* 0x000fe40008000000 */
[----:B------:R-:W-:-:S12]  /*1b10*/  UIMAD UR20, UR5, UR30, UR20 ;  /* 0x0000001e051472a4 */ /* 0x000fd8000f8e0214 */
.L_x_19:
[----:B------:R-:W-:-:S09]  /*1b20*/  UISETP.NE.AND UP0, UPT, UR32, 0x1, UPT ;  /* 0x000000012000788c */ /* 0x000fd2000bf05270 */
[----:B------:R-:W-:Y:S05]  /*1b30*/  BRA.U UP0, `(.L_x_20) ;  /* 0x0000000100447547 */ /* 0x000fea000b800000 */
[----:B------:R-:W1:Y:S01]  /*1b40*/  LDCU.128 UR8, c[0x0][0xb10] ;  /* 0x00016200ff0877ac */ /* 0x000e620008000c00 */
[----:B------:R-:W2:Y:S01]  /*1b50*/  LDCU UR12, c[0x0][0xb0c] ;  /* 0x00016180ff0c77ac */ /* 0x000ea20008000800 */
[----:B------:R-:W3:Y:S01]  /*1b60*/  LDCU UR13, c[0x0][0xb20] ;  /* 0x00016400ff0d77ac */ /* 0x000ee20008000800 */
[----:B-1----:R-:W-:Y:S02]  /*1b70*/  UIMAD.WIDE.U32 UR6, UR20, UR8, URZ ;  /* 0x00000008140672a5 */ /* 0x002fe4000f8e00ff */
[----:B------:R-:W-:Y:S02]  /*1b80*/  UIMAD.WIDE.U32 UR4, UR28, UR11, URZ ;  /* 0x0000000b1c0472a5 */ /* 0x000fe4000f8e00ff */
[----:B--2---:R-:W-:Y:S02]  /*1b90*/  UISETP.NE.AND UP1, UPT, UR12, 0x1, UPT ;  /* 0x000000010c00788c */ /* 0x004fe4000bf25270 */
[----:B------:R-:W-:Y:S01]  /*1ba0*/  UISETP.NE.AND UP0, UPT, UR10, 0x1, UPT ;  /* 0x000000010a00788c */ /* 0x000fe2000bf05270 */
[----:B------:R-:W-:-:S02]  /*1bb0*/  UMOV UR6, UR7 ;  /* 0x0000000700067c82 */ /* 0x000fc40008000000 */
[----:B------:R-:W-:Y:S01]  /*1bc0*/  UMOV UR4, UR5 ;  /* 0x0000000500047c82 */ /* 0x000fe20008000000 */
[----:B------:R-:W-:Y:S02]  /*1bd0*/  USHF.R.U32.HI UR9, URZ, UR9, UR6 ;  /* 0x00000009ff097299 */ /* 0x000fe40008011606 */
[----:B---3--:R-:W-:Y:S02]  /*1be0*/  USHF.R.U32.HI UR4, URZ, UR13, UR4 ;  /* 0x0000000dff047299 */ /* 0x008fe40008011604 */
[----:B------:R-:W-:Y:S02]  /*1bf0*/  USEL UR5, UR20, UR9, !UP1 ;  /* 0x0000000914057287 */ /* 0x000fe4000c800000 */
[----:B------:R-:W-:-:S04]  /*1c00*/  USEL UR4, UR28, UR4, !UP0 ;  /* 0x000000041c047287 */ /* 0x000fc8000c000000 */
[----:B------:R-:W-:Y:S02]  /*1c10*/  UIADD3 UR6, UPT, UPT, -UR4, UR5, URZ ;  /* 0x0000000504067290 */ /* 0x000fe4000fffe1ff */
[----:B------:R-:W-:Y:S02]  /*1c20*/  UIADD3 UR4, UPT, UPT, UR4, -UR5, URZ ;  /* 0x8000000504047290 */ /* 0x000fe4000fffe0ff */
[----:B------:R-:W-:Y:S02]  /*1c30*/  UIMAD UR28, UR6, UR10, UR28 ;  /* 0x0000000a061c72a4 */ /* 0x000fe4000f8e021c */
[----:B------:R-:W-:-:S12]  /*1c40*/  UIMAD UR20, UR4, UR12, UR20 ;  /* 0x0000000c041472a4 */ /* 0x000fd8000f8e0214 */
.L_x_20:
[----:B------:R-:W-:-:S09]  /*1c50*/  UISETP.EQ.U32.AND UP0, UPT, UR35, 0x1, UPT ;  /* 0x000000012300788c */ /* 0x000fd2000bf02070 */
[----:B------:R-:W-:Y:S05]  /*1c60*/  BRA.U !UP0, `(.L_x_21) ;  /* 0x00000001080c7547 */ /* 0x000fea000b800000 */
[----:B------:R-:W-:Y:S01]  /*1c70*/  UCGABAR_WAIT ;  /* 0x0000000000007dc7 */ /* 0x000fe20008000000 */
[----:B------:R-:W-:Y:S01]  /*1c80*/  CCTL.IVALL ;  /* 0x00000000ff00798f */ /* 0x000fe20002000000 */
[----:B------:R-:W-:Y:S05]  /*1c90*/  BRA `(.L_x_22) ;  /* 0x0000000000047947 */ /* 0x000fea0003800000 */
.L_x_21:
[----:B------:R-:W-:Y:S06]  /*1ca0*/  BAR.SYNC.DEFER_BLOCKING 0x0 ;  /* 0x0000000000007b1d */ /* 0x000fec0000010000 */
.L_x_22:
[----:B------:R-:W-:Y:S05]  /*1cb0*/  BRA.U UP5, `(.L_x_23) ;  /* 0x00000021050c7547 */ /* 0x000fea000b800000 */
[----:B------:R-:W1:Y:S01]  /*1cc0*/  LDCU UR6, c[0x0][0x38c] ;  /* 0x00007180ff0677ac */ /* 0x000e620008000800 */
[----:B------:R-:W-:Y:S01]  /*1cd0*/  PLOP3.LUT P1, PT, PT, PT, UP3, 0x80, 0x8 ;  /* 0x000000000008781c */ /* 0x000fe20003f2f038 */
[----:B------:R-:W-:Y:S01]  /*1ce0*/  IMAD.MOV.U32 R12, RZ, RZ, 0x1 ;  /* 0x00000001ff0c7424 */ /* 0x000fe200078e00ff */
[----:B------:R-:W-:Y:S01]  /*1cf0*/  ISETP.NE.AND P2, PT, R0, RZ, P3 ;  /* 0x000000ff0000720c */ /* 0x000fe20001f45270 */
[----:B------:R-:W-:Y:S01]  /*1d00*/  USHF.L.U32 UR7, UR31, 0x6, URZ ;  /* 0x000000061f077899 */ /* 0x000fe200080006ff */
[----:B------:R-:W-:Y:S01]  /*1d10*/  PLOP3.LUT P1, PT, P1, PT, PT, 0x8, 0x80 ;  /* 0x000000000080781c */ /* 0x000fe20000f2e170 */
[----:B------:R-:W-:Y:S01]  /*1d20*/  UISETP.NE.AND UP1, UPT, UR25, URZ, UPT ;  /* 0x000000ff1900728c */ /* 0x000fe2000bf25270 */
[----:B------:R-:W-:Y:S01]  /*1d30*/  CS2R R10, SRZ ;  /* 0x00000000000a7805 */ /* 0x000fe2000001ff00 */
[----:B------:R-:W-:Y:S01]  /*1d40*/  IMAD.MOV.U32 R9, RZ, RZ, RZ ;  /* 0x000000ffff097224 */ /* 0x000fe200078e00ff */
[----:B------:R-:W2:Y:S01]  /*1d50*/  LDCU UR40, c[0x0][0x370] ;  /* 0x00006e00ff2877ac */ /* 0x000ea20008000800 */
[----:B------:R-:W-:Y:S01]  /*1d60*/  IMAD.MOV.U32 R8, RZ, RZ, 0x1 ;  /* 0x00000001ff087424 */ /* 0x000fe200078e00ff */
[----:B------:R-:W-:Y:S01]  /*1d70*/  USEL UR25, UR44, 0x2, UP1 ;  /* 0x000000022c197887 */ /* 0x000fe20008800000 */
[----:B------:R-:W3:Y:S01]  /*1d80*/  LDCU.64 UR30, c[0x0][0x348] ;  /* 0x00006900ff1e77ac */ /* 0x000ee20008000a00 */
[----:B-1----:R-:W-:-:S02]  /*1d90*/  UIADD3 UR5, UPT, UPT, UR6, 0x3f, URZ ;  /* 0x0000003f06057890 */ /* 0x002fc4000fffe0ff */
[----:B------:R-:W-:Y:S02]  /*1da0*/  UIADD3 UR49, UPT, UPT, UR6, 0x7e, URZ ;  /* 0x0000007e06317890 */ /* 0x000fe4000fffe0ff */
[----:B------:R-:W-:Y:S01]  /*1db0*/  USHF.R.S32.HI UR4, URZ, 0x1f, UR5 ;  /* 0x0000001fff047899 */ /* 0x000fe20008011405 */
[----:B------:R-:W1:Y:S03]  /*1dc0*/  LDCU UR39, c[0x0][0x374] ;  /* 0x00006e80ff2777ac */ /* 0x000e660008000800 */
[----:B------:R-:W-:Y:S02]  /*1dd0*/  ULEA.HI UR4, UR4, UR5, URZ, 0x6 ;  /* 0x0000000504047291 */ /* 0x000fe4000f8f30ff */
[----:B------:R-:W-:Y:S02]  /*1de0*/  ULOP3.LUT UR5, UR7, 0x40, URZ, 0xc0, !UPT ;  /* 0x0000004007057892 */ /* 0x000fe4000f8ec0ff */
[----:B------:R-:W-:-:S02]  /*1df0*/  USHF.R.S32.HI UR43, URZ, 0x6, UR4 ;  /* 0x00000006ff2b7899 */ /* 0x000fc40008011404 */
[----:B------:R-:W-:Y:S02]  /*1e00*/  UIADD3 UR4, UPT, UPT, UR6, -0x1, URZ ;  /* 0xffffffff06047890 */ /* 0x000fe4000fffe0ff */
[----:B------:R-:W-:Y:S02]  /*1e10*/  UISETP.LT.U32.AND UP0, UPT, UR43, 0x1a, UPT ;  /* 0x0000001a2b00788c */ /* 0x000fe4000bf01070 */
[----:B------:R-:W-:Y:S02]  /*1e20*/  UISETP.GE.U32.AND UP2, UPT, UR4, -0x7f, UPT ;  /* 0xffffff810400788c */ /* 0x000fe4000bf46070 */
[----:B------:R-:W-:Y:S02]  /*1e30*/  USEL UR41, UR43, 0x1a, UP0 ;  /* 0x0000001a2b297887 */ /* 0x000fe40008000000 */
[----:B------:R-:W-:Y:S02]  /*1e40*/  ULEA UR48, UR48, UR5, 0x5 ;  /* 0x0000000530307291 */ /* 0x000fe4000f8e28ff */
[----:B------:R-:W-:-:S02]  /*1e50*/  UIADD3 UR4, UPT, UPT, UR41, -0x1, URZ ;  /* 0xffffffff29047890 */ /* 0x000fc4000fffe0ff */
[----:B------:R-:W-:Y:S02]  /*1e60*/  ULEA UR46, UR46, UR5, 0x4 ;  /* 0x000000052e2e7291 */ /* 0x000fe4000f8e20ff */
[----:B------:R-:W-:Y:S02]  /*1e70*/  UIADD3 UR47, UPT, UPT, UR43, -UR41, URZ ;  /* 0x800000292b2f7290 */ /* 0x000fe4000fffe0ff */
[----:B------:R-:W-:Y:S01]  /*1e80*/  @UP2 UIADD3 UR4, UPT, UPT, UR41, URZ, URZ ;  /* 0x000000ff29042290 */ /* 0x000fe2000fffe0ff */
[----:B------:R-:W-:-:S03]  /*1e90*/  UMOV UR7, URZ ;  /* 0x000000ff00077c82 */ /* 0x000fc60008000000 */
[----:B------:R-:W-:Y:S02]  /*1ea0*/  UIADD3 UR29, UPT, UPT, UR4, 0x1, URZ ;  /* 0x00000001041d7890 */ /* 0x000fe4000fffe0ff */
[----:B-123--:R-:W-:-:S12]  /*1eb0*/  UIADD3 UR44, UPT, UPT, -UR4, URZ, URZ ;  /* 0x000000ff042c7290 */ /* 0x00efd8000fffe1ff */
.L_x_43:
[----:B------:R-:W-:Y:S01]  /*1ec0*/  UISETP.NE.AND UP0, UPT, UR45, URZ, UPT ;  /* 0x000000ff2d00728c */ /* 0x000fe2000bf05270 */
[----:B-1----:R-:W1:Y:S08]  /*1ed0*/  S2UR UR45, SR_CgaCtaId ;  /* 0x00000000002d79c3 */ /* 0x002e700000008800 */
[----:B------:R-:W-:Y:S05]  /*1ee0*/  BRA.U UP0, `(.L_x_24) ;  /* 0x0000000100347547 */ /* 0x000fea000b800000 */
[----:B------:R-:W2:Y:S01]  /*1ef0*/  S2R R0, SR_CgaCtaId ;  /* 0x0000000000007919 */ /* 0x000ea20000008800 */
[----:B------:R-:W-:Y:S02]  /*1f00*/  MOV R3, 0x400 ;  /* 0x0000040000037802 */ /* 0x000fe40000000f00 */
[----:B------:R-:W-:Y:S02]  /*1f10*/  SHF.L.U32 R2, R8, 0x1f, RZ ;  /* 0x0000001f08027819 */ /* 0x000fe400000006ff */
[----:B--2---:R-:W-:-:S05]  /*1f20*/  LEA R0, R0, R3, 0x18 ;  /* 0x0000000300007211 */ /* 0x004fca00078ec0ff */
[----:B------:R-:W-:-:S04]  /*1f30*/  IMAD R3, R9, 0x8, R0 ;  /* 0x0000000809037824 */ /* 0x000fc800078e0200 */
[----:B------:R-:W2:Y:S02]  /*1f40*/  SYNCS.PHASECHK.TRANS64.TRYWAIT P0, [R3+URZ+0x240], R2 ;  /* 0x00024002030075a7 */ /* 0x000ea400080011ff */
[----:B--2---:R-:W-:Y:S05]  /*1f50*/  @!P0 BRA `(.L_x_25) ;  /* 0x0000007000348947 */ /* 0x004fea0003800000 */
.L_x_146:
[----:B------:R-:W-:Y:S01]  /*1f60*/  VIADD R9, R9, 0x1 ;  /* 0x0000000109097836 */ /* 0x000fe20000000000 */
[----:B------:R2:W-:Y:S04]  /*1f70*/  SYNCS.ARRIVE.TRANS64.A1T0 RZ, [R3+URZ+0x230], RZ ;  /* 0x000230ff03ff79a7 */ /* 0x0005e800081000ff */
[----:B------:R-:W-:-:S04]  /*1f80*/  ISETP.NE.AND P0, PT, R9, 0x2, PT ;  /* 0x000000020900780c */ /* 0x000fc80003f05270 */
[----:B------:R-:W-:Y:S02]  /*1f90*/  SEL R9, R9, RZ, P0 ;  /* 0x000000ff09097207 */ /* 0x000fe40000000000 */
[----:B--2---:R-:W-:-:S04]  /*1fa0*/  SEL R3, RZ, 0x1, P0 ;  /* 0x00000001ff037807 */ /* 0x004fc80000000000 */
[----:B------:R-:W-:-:S07]  /*1fb0*/  LOP3.LUT R8, R8, R3, RZ, 0x3c, !PT ;  /* 0x0000000308087212 */ /* 0x000fce00078e3cff */
.L_x_24:
[----:B------:R-:W-:Y:S01]  /*1fc0*/  UMOV UR6, 0x400 ;  /* 0x0000040000067882 */ /* 0x000fe20000000000 */
[----:B------:R-:W-:Y:S01]  /*1fd0*/  SHF.L.U32 R0, R12, 0x1f, RZ ;  /* 0x0000001f0c007819 */ /* 0x000fe200000006ff */
[----:B-1----:R-:W-:Y:S02]  /*1fe0*/  ULEA UR6, UR45, UR6, 0x18 ;  /* 0x000000062d067291 */ /* 0x002fe4000f8ec0ff */
[----:B------:R-:W-:Y:S02]  /*1ff0*/  UISETP.GE.U32.AND UP0, UPT, UR49, 0x7f, UPT ;  /* 0x0000007f3100788c */ /* 0x000fe4000bf06070 */
[----:B------:R-:W-:Y:S02]  /*2000*/  ULEA UR4, UR7, UR6, 0x3 ;  /* 0x0000000607047291 */ /* 0x000fe4000f8e18ff */
[----:B------:R-:W-:Y:S01]  /*2010*/  ULEA UR11, UR28, UR48, 0x7 ;  /* 0x000000301c0b7291 */ /* 0x000fe2000f8e38ff */
[----:B------:R-:W-:-:S06]  /*2020*/  UMOV UR13, URZ ;  /* 0x000000ff000d7c82 */ /* 0x000fcc0008000000 */
[----:B------:R1:W2:Y:S01]  /*2030*/  SYNCS.PHASECHK.TRANS64.TRYWAIT P0, [UR4+0xd0], R0 ;  /* 0x0000d000ff0075a7 */ /* 0x0002a20008001104 */
[----:B------:R-:W-:-:S04]  /*2040*/  ULEA.HI UR4, UR20, UR20, URZ, 0x1 ;  /* 0x0000001414047291 */ /* 0x000fc8000f8f08ff */
[----:B------:R-:W-:-:S04]  /*2050*/  USHF.L.U32 UR4, UR4, 0x6, URZ ;  /* 0x0000000604047899 */ /* 0x000fc800080006ff */
[----:B------:R-:W-:-:S04]  /*2060*/  ULOP3.LUT UR35, UR4, 0xffffff80, URZ, 0xc0, !UPT ;  /* 0xffffff8004237892 */ /* 0x000fc8000f8ec0ff */
[----:B------:R-:W-:Y:S01]  /*2070*/  UIADD3 UR35, UPT, UPT, UR46, UR35, URZ ;  /* 0x000000232e237290 */ /* 0x000fe2000fffe0ff */
[----:B------:R-:W-:Y:S11]  /*2080*/  BRA.U !UP0, `(.L_x_26) ;  /* 0x0000000108cc7547 */ /* 0x000ff6000b800000 */
[----:B------:R-:W-:Y:S01]  /*2090*/  UMOV UR18, UR44 ;  /* 0x0000002c00127c82 */ /* 0x000fe20008000000 */
[----:B------:R-:W-:Y:S01]  /*20a0*/  UMOV UR4, UR7 ;  /* 0x0000000700047c82 */ /* 0x000fe20008000000 */
[----:B------:R-:W-:-:S05]  /*20b0*/  UMOV UR34, URZ ;  /* 0x000000ff00227c82 */ /* 0x000fca0008000000 */
.L_x_32:
[----:B------:R-:W-:Y:S01]  /*20c0*/  ULEA UR33, UR4, UR6, 0x3 ;  /* 0x0000000604217291 */ /* 0x000fe2000f8e18ff */
[----:B------:R-:W-:Y:S01]  /*20d0*/  @P3 MOV R2, 0x4000 ;  /* 0x0000400000023802 */ /* 0x000fe20000000f00 */
[----:B--234-:R-:W-:Y:S10]  /*20e0*/  @P0 BRA `(.L_x_27) ;  /* 0x00000000000c0947 */ /* 0x01cff40003800000 */
[----:B------:R-:W-:-:S04]  /*20f0*/  SHF.L.U32 R3, R12, 0x1f, RZ ;  /* 0x0000001f0c037819 */ /* 0x000fc800000006ff */
[----:B------:R-:W2:Y:S02]  /*2100*/  SYNCS.PHASECHK.TRANS64.TRYWAIT P0, [UR33+0xd0], R3 ;  /* 0x0000d003ff0075a7 */ /* 0x000ea40008001121 */
[----:B--2---:R-:W-:Y:S05]  /*2110*/  @!P0 BRA `(.L_x_28) ;  /* 0x0000006c00d88947 */ /* 0x004fea0003800000 */
.L_x_27:
[----:B------:R2:W-:Y:S01]  /*2120*/  @P3 SYNCS.ARRIVE.TRANS64 RZ, [UR33], R2 ;  /* 0x00000002ffff39a7 */ /* 0x0005e20008000021 */
[----:B------:R-:W-:Y:S02]  /*2130*/  ULOP3.LUT UR5, UR25, 0x2, URZ, 0xfc, !UPT ;  /* 0x0000000219057892 */ /* 0x000fe4000f8efcff */
[----:B------:R-:W-:Y:S02]  /*2140*/  UIADD3 UR18, UPT, UPT, UR18, 0x1, URZ ;  /* 0x0000000112127890 */ /* 0x000fe4000fffe0ff */
[----:B------:R-:W-:Y:S02]  /*2150*/  UISETP.NE.AND UP0, UPT, UR5, 0x2, UPT ;  /* 0x000000020500788c */ /* 0x000fe4000bf05270 */
[----:B------:R-:W-:-:S07]  /*2160*/  UISETP.NE.AND UP2, UPT, UR18, 0x1, UPT ;  /* 0x000000011200788c */ /* 0x000fce000bf45270 */
[----:B------:R-:W-:Y:S05]  /*2170*/  BRA.U UP0, `(.L_x_29) ;  /* 0x0000000100047547 */ /* 0x000fea000b800000 */
[----:B------:R-:W-:Y:S05]  /*2180*/  BPT.TRAP 0x1 ;  /* 0x000000040000795c */ /* 0x000fea0000300000 */
.L_x_29:
[----:B------:R-:W-:Y:S04]  /*2190*/  BSSY.RECONVERGENT B0, `(.L_x_30) ;  /* 0x0000003000007945 */ /* 0x000fe80003800200 */
[----:B------:R-:W-:Y:S05]  /*21a0*/  @!P2 BRA `(.L_x_31) ;  /* 0x000000000004a947 */ /* 0x000fea0003800000 */
[----:B------:R-:W-:Y:S05]  /*21b0*/  BPT.TRAP 0x1 ;  /* 0x000000040000795c */ /* 0x000fea0000300000 */
.L_x_31:
[----:B------:R-:W-:Y:S05]  /*21c0*/  BSYNC.RECONVERGENT B0 ;  /* 0x0000000000007941 */ /* 0x000fea0003800200 */
.L_x_30:
[----:B------:R-:W-:Y:S02]  /*21d0*/  UIADD3 UR5, UPT, UPT, UR4, 0x1, URZ ;  /* 0x0000000104057890 */ /* 0x000fe4000fffe0ff */
[----:B------:R-:W-:Y:S02]  /*21e0*/  USHF.L.U32 UR4, UR4, 0xc, URZ ;  /* 0x0000000c04047899 */ /* 0x000fe400080006ff */
[----:B------:R-:W-:Y:S02]  /*21f0*/  UISETP.NE.AND UP0, UPT, UR5, 0x1a, UPT ;  /* 0x0000001a0500788c */ /* 0x000fe4000bf05270 */
[----:B------:R-:W-:Y:S02]  /*2200*/  UIADD3 UR16, UP1, UPT, UR30, 0x80, URZ ;  /* 0x000000801e107890 */ /* 0x000fe4000ff3e0ff */
[----:B------:R-:W-:Y:S02]  /*2210*/  USEL UR8, URZ, 0x1, UP0 ;  /* 0x00000001ff087887 */ /* 0x000fe40008000000 */
[----:B------:R-:W-:-:S02]  /*2220*/  USEL UR7, UR5, URZ, UP0 ;  /* 0x000000ff05077287 */ /* 0x000fc40008000000 */
[----:B------:R-:W-:Y:S02]  /*2230*/  ULOP3.LUT UR32, UR27, UR4, URZ, 0xfc, !UPT ;  /* 0x000000041b207292 */ /* 0x000fe4000f8efcff */
[----:B------:R-:W-:Y:S01]  /*2240*/  ULEA UR5, UR7, UR6, 0x3 ;  /* 0x0000000607057291 */ /* 0x000fe2000f8e18ff */
[----:B------:R-:W-:Y:S01]  /*2250*/  LOP3.LUT R12, R12, UR8, RZ, 0x3c, !PT ;  /* 0x000000080c0c7c12 */ /* 0x000fe2000f8e3cff */
[----:B------:R-:W-:Y:S02]  /*2260*/  UIADD3 UR14, UP0, UPT, UR30, 0x180, URZ ;  /* 0x000001801e0e7890 */ /* 0x000fe4000ff1e0ff */
[----:B------:R-:W-:Y:S01]  /*2270*/  ULOP3.LUT UR8, UR26, UR4, URZ, 0xfc, !UPT ;  /* 0x000000041a087292 */ /* 0x000fe2000f8efcff */
[----:B-1----:R-:W-:Y:S01]  /*2280*/  SHF.L.U32 R0, R12, 0x1f, RZ ;  /* 0x0000001f0c007819 */ /* 0x002fe200000006ff */
[----:B------:R-:W-:Y:S02]  /*2290*/  ULOP3.LUT UR33, UR33, 0xfefffff8, URZ, 0xc0, !UPT ;  /* 0xfefffff821217892 */ /* 0x000fe4000f8ec0ff */
[----:B------:R-:W-:Y:S01]  /*22a0*/  UIADD3.X UR17, UPT, UPT, URZ, UR31, URZ, UP1, !UPT ;  /* 0x0000001fff117290 */ /* 0x000fe20008ffe4ff */
[----:B------:R3:W4:Y:S01]  /*22b0*/  SYNCS.PHASECHK.TRANS64.TRYWAIT P0, [UR5+0xd0], R0 ;  /* 0x0000d000ff0075a7 */ /* 0x0007220008001105 */
[----:B------:R-:W-:-:S02]  /*22c0*/  UIADD3 UR32, UPT, UPT, UR6, 0x4400, UR32 ;  /* 0x0000440006207890 */ /* 0x000fc4000fffe020 */
[----:B------:R-:W-:Y:S02]  /*22d0*/  UPRMT UR5, URZ, 0x5410, UR24 ;  /* 0x00005410ff057896 */ /* 0x000fe40008000018 */
[----:B------:R-:W-:Y:S02]  /*22e0*/  UIADD3 UR8, UPT, UPT, UR6, 0x1e400, UR8 ;  /* 0x0001e40006087890 */ /* 0x000fe4000fffe008 */
[----:B------:R-:W-:Y:S02]  /*22f0*/  UIADD3.X UR15, UPT, UPT, URZ, UR31, URZ, UP0, !UPT ;  /* 0x0000001fff0f7290 */ /* 0x000fe400087fe4ff */
[----:B------:R-:W-:Y:S01]  /*2300*/  UPRMT UR4, URZ, 0x5410, UR21 ;  /* 0x00005410ff047896 */ /* 0x000fe20008000015 */
[----:B------:R-:W-:Y:S01]  /*2310*/  UMOV UR22, 0x0 ;  /* 0x0000000000167882 */ /* 0x000fe20000000000 */
[----:B------:R-:W-:Y:S01]  /*2320*/  UMOV UR23, 0x10000000 ;  /* 0x1000000000177882 */ /* 0x000fe20000000000 */
[----:B------:R-:W-:Y:S01]  /*2330*/  UMOV UR10, UR34 ;  /* 0x00000022000a7c82 */ /* 0x000fe20008000000 */
[----:B------:R-:W-:Y:S01]  /*2340*/  UMOV UR12, UR36 ;  /* 0x00000024000c7c82 */ /* 0x000fe20008000000 */
[----:B------:R-:W-:Y:S01]  /*2350*/  UMOV UR9, UR33 ;  /* 0x0000002100097c82 */ /* 0x000fe20008000000 */
[----:B------:R1:W-:Y:S01]  /*2360*/  UTMALDG.3D.MULTICAST.2CTA [UR32], [UR16], UR5, desc[UR22] ;  /* 0x00001620100073b4 */ /* 0x0003e20008211805 */
[----:B------:R-:W-:-:S02]  /*2370*/  UMOV UR13, UR29 ;  /* 0x0000001d000d7c82 */ /* 0x000fc40008000000 */
[----:B------:R2:W-:Y:S01]  /*2380*/  UTMALDG.3D.MULTICAST.2CTA [UR8], [UR14], UR4, desc[UR22] ;  /* 0x000016080e0073b4 */ /* 0x0005e20008211804 */
[----:B-1----:R-:W-:Y:S01]  /*2390*/  UIADD3 UR34, UPT, UPT, UR34, 0x40, URZ ;  /* 0x0000004022227890 */ /* 0x002fe2000fffe0ff */
[----:B--2---:R-:W-:Y:S01]  /*23a0*/  UMOV UR4, UR7 ;  /* 0x0000000700047c82 */ /* 0x004fe20008000000 */
[----:B------:R-:W-:Y:S10]  /*23b0*/  BRA.U UP2, `(.L_x_32) ;  /* 0xfffffffd02407547 */ /* 0x000ff4000b83ffff */
.L_x_26:
[----:B------:R-:W-:Y:S01]  /*23c0*/  ULEA UR4, UR7, UR6, 0x3 ;  /* 0x0000000607047291 */ /* 0x000fe2000f8e18ff */
[----:B-1-3--:R-:W-:Y:S01]  /*23d0*/  SHF.L.U32 R0, R12, 0x1f, RZ ;  /* 0x0000001f0c007819 */ /* 0x00afe200000006ff */
[----:B------:R-:W-:Y:S01]  /*23e0*/  @!P1 SYNCS.ARRIVE.TRANS64.A1T0 RZ, [UR6+0x1c8], RZ ;  /* 0x0001c8ffffff99a7 */ /* 0x000fe20008100006 */
[----:B------:R-:W-:-:S06]  /*23f0*/  UISETP.GT.AND UP0, UPT, UR43, UR41, UPT ;  /* 0x000000292b00728c */ /* 0x000fcc000bf04270 */
[----:B--2-4-:R1:W2:Y:S03]  /*2400*/  SYNCS.PHASECHK.TRANS64.TRYWAIT P0, [UR4+0xd0], R0 ;  /* 0x0000d000ff0075a7 */ /* 0x0142a60008001104 */
[----:B------:R-:W-:Y:S05]  /*2410*/  BRA.U !UP0, `(.L_x_33) ;  /* 0x0000000108cc7547 */ /* 0x000fea000b800000 */
[----:B------:R-:W-:Y:S01]  /*2420*/  UIADD3 UR28, UPT, UPT, UR47, UR13, URZ ;  /* 0x0000000d2f1c7290 */ /* 0x000fe2000fffe0ff */
[----:B------:R-:W-:-:S11]  /*2430*/  UMOV UR4, UR7 ;  /* 0x0000000700047c82 */ /* 0x000fd60008000000 */
.L_x_39:
[----:B------:R-:W-:Y:S01]  /*2440*/  ULEA UR17, UR4, UR6, 0x3 ;  /* 0x0000000604117291 */ /* 0x000fe2000f8e18ff */
[----:B--2---:R-:W-:Y:S01]  /*2450*/  @P3 MOV R2, 0x4000 ;  /* 0x0000400000023802 */ /* 0x004fe20000000f00 */
[----:B--2-4-:R-:W-:Y:S10]  /*2460*/  @P0 BRA `(.L_x_34) ;  /* 0x00000000000c0947 */ /* 0x014ff40003800000 */
[----:B------:R-:W-:-:S04]  /*2470*/  SHF.L.U32 R3, R12, 0x1f, RZ ;  /* 0x0000001f0c037819 */ /* 0x000fc800000006ff */
[----:B------:R-:W2:Y:S02]  /*2480*/  SYNCS.PHASECHK.TRANS64.TRYWAIT P0, [UR17+0xd0], R3 ;  /* 0x0000d003ff0075a7 */ /* 0x000ea40008001111 */
[----:B--2---:R-:W-:Y:S05]  /*2490*/  @!P0 BRA `(.L_x_35) ;  /* 0x0000006c00108947 */ /* 0x004fea0003800000 */
.L_x_34:
[----:B------:R2:W-:Y:S01]  /*24a0*/  @P3 SYNCS.ARRIVE.TRANS64 RZ, [UR17], R2 ;  /* 0x00000002ffff39a7 */ /* 0x0005e20008000011 */
[----:B------:R-:W-:-:S04]  /*24b0*/  ULOP3.LUT UR5, UR25, 0x2, URZ, 0xfc, !UPT ;  /* 0x0000000219057892 */ /* 0x000fc8000f8efcff */
[----:B------:R-:W-:-:S09]  /*24c0*/  UISETP.NE.AND UP0, UPT, UR5, 0x2, UPT ;  /* 0x000000020500788c */ /* 0x000fd2000bf05270 */
[----:B------:R-:W-:Y:S05]  /*24d0*/  BRA.U UP0, `(.L_x_36) ;  /* 0x0000000100047547 */ /* 0x000fea000b800000 */
[----:B------:R-:W-:Y:S05]  /*24e0*/  BPT.TRAP 0x1 ;  /* 0x000000040000795c */ /* 0x000fea0000300000 */
.L_x_36:
[----:B------:R-:W-:Y:S04]  /*24f0*/  BSSY.RECONVERGENT B0, `(.L_x_37) ;  /* 0x0000003000007945 */ /* 0x000fe80003800200 */
[----:B------:R-:W-:Y:S05]  /*2500*/  @!P2 BRA `(.L_x_38) ;  /* 0x000000000004a947 */ /* 0x000fea0003800000 */
[----:B------:R-:W-:Y:S05]  /*2510*/  BPT.TRAP 0x1 ;  /* 0x000000040000795c */ /* 0x000fea0000300000 */
.L_x_38:
[----:B------:R-:W-:Y:S05]  /*2520*/  BSYNC.RECONVERGENT B0 ;  /* 0x0000000000007941 */ /* 0x000fea0003800200 */
.L_x_37:
[----:B------:R-:W-:Y:S02]  /*2530*/  UIADD3 UR5, UPT, UPT, UR4, 0x1, URZ ;  /* 0x0000000104057890 */ /* 0x000fe4000fffe0ff */
[----:B------:R-:W-:Y:S02]  /*2540*/  USHF.L.U32 UR4, UR4, 0xc, URZ ;  /* 0x0000000c04047899 */ /* 0x000fe400080006ff */
[----:B------:R-:W-:Y:S02]  /*2550*/  UISETP.NE.AND UP0, UPT, UR5, 0x1a, UPT ;  /* 0x0000001a0500788c */ /* 0x000fe4000bf05270 */
[----:B------:R-:W-:Y:S02]  /*2560*/  USHF.L.U32 UR18, UR13, 0x6, URZ ;  /* 0x000000060d127899 */ /* 0x000fe400080006ff */
[----:B------:R-:W-:Y:S02]  /*2570*/  USEL UR8, URZ, 0x1, UP0 ;  /* 0x00000001ff087887 */ /* 0x000fe40008000000 */
[----:B------:R-:W-:-:S02]  /*2580*/  USEL UR7, UR5, URZ, UP0 ;  /* 0x000000ff05077287 */ /* 0x000fc40008000000 */
[----:B------:R-:W-:Y:S02]  /*2590*/  UIADD3 UR22, UP0, UPT, UR30, 0x180, URZ ;  /* 0x000001801e167890 */ /* 0x000fe4000ff1e0ff */
[----:B------:R-:W-:Y:S01]  /*25a0*/  ULEA UR5, UR7, UR6, 0x3 ;  /* 0x0000000607057291 */ /* 0x000fe2000f8e18ff */
[----:B------:R-:W-:Y:S01]  /*25b0*/  LOP3.LUT R12, R12, UR8, RZ, 0x3c, !PT ;  /* 0x000000080c0c7c12 */ /* 0x000fe2000f8e3cff */
[----:B------:R-:W-:Y:S02]  /*25c0*/  UIADD3 UR13, UPT, UPT, UR13, 0x1, URZ ;  /* 0x000000010d0d7890 */ /* 0x000fe4000fffe0ff */
[----:B------:R-:W-:Y:S01]  /*25d0*/  UIADD3 UR14, UP1, UPT, UR30, 0x80, URZ ;  /* 0x000000801e0e7890 */ /* 0x000fe2000ff3e0ff */
[----:B-1----:R-:W-:Y:S01]  /*25e0*/  SHF.L.U32 R0, R12, 0x1f, RZ ;  /* 0x0000001f0c007819 */ /* 0x002fe200000006ff */
[----:B------:R-:W-:Y:S02]  /*25f0*/  ULOP3.LUT UR16, UR27, UR4, URZ, 0xfc, !UPT ;  /* 0x000000041b107292 */ /* 0x000fe4000f8efcff */
[----:B------:R-:W-:Y:S01]  /*2600*/  UIADD3.X UR23, UPT, UPT, URZ, UR31, URZ, UP0, !UPT ;  /* 0x0000001fff177290 */ /* 0x000fe200087fe4ff */
[----:B------:R3:W4:Y:S01]  /*2610*/  SYNCS.PHASECHK.TRANS64.TRYWAIT P0, [UR5+0xd0], R0 ;  /* 0x0000d000ff0075a7 */ /* 0x0007220008001105 */
[----:B------:R-:W-:-:S02]  /*2620*/  ULOP3.LUT UR8, UR26, UR4, URZ, 0xfc, !UPT ;  /* 0x000000041a087292 */ /* 0x000fc4000f8efcff */
[----:B------:R-:W-:Y:S02]  /*2630*/  UISETP.NE.AND UP0, UPT, UR13, UR28, UPT ;  /* 0x0000001c0d00728c */ /* 0x000fe4000bf05270 */
[----:B------:R-:W-:Y:S02]  /*2640*/  ULOP3.LUT UR17, UR17, 0xfefffff8, URZ, 0xc0, !UPT ;  /* 0xfefffff811117892 */ /* 0x000fe4000f8ec0ff */
[----:B------:R-:W-:Y:S02]  /*2650*/  UIADD3 UR16, UPT, UPT, UR6, 0x4400, UR16 ;  /* 0x0000440006107890 */ /* 0x000fe4000fffe010 */
[----:B------:R-:W-:Y:S02]  /*2660*/  UIADD3.X UR15, UPT, UPT, URZ, UR31, URZ, UP1, !UPT ;  /* 0x0000001fff0f7290 */ /* 0x000fe40008ffe4ff */
[----:B------:R-:W-:Y:S02]  /*2670*/  UPRMT UR5, URZ, 0x5410, UR24 ;  /* 0x00005410ff057896 */ /* 0x000fe40008000018 */
[----:B------:R-:W-:-:S02]  /*2680*/  UIADD3 UR8, UPT, UPT, UR6, 0x1e400, UR8 ;  /* 0x0001e40006087890 */ /* 0x000fc4000fffe008 */
[----:B------:R-:W-:Y:S01]  /*2690*/  UPRMT UR4, URZ, 0x5410, UR21 ;  /* 0x00005410ff047896 */ /* 0x000fe20008000015 */
[----:B------:R-:W-:Y:S01]  /*26a0*/  UMOV UR32, 0x0 ;  /* 0x0000000000207882 */ /* 0x000fe20000000000 */
[----:B------:R-:W-:Y:S01]  /*26b0*/  UMOV UR33, 0x10000000 ;  /* 0x1000000000217882 */ /* 0x000fe20000000000 */
[----:B------:R-:W-:Y:S01]  /*26c0*/  UMOV UR19, UR35 ;  /* 0x0000002300137c82 */ /* 0x000fe20008000000 */
[----:B------:R-:W-:Y:S01]  /*26d0*/  UMOV UR20, UR36 ;  /* 0x0000002400147c82 */ /* 0x000fe20008000000 */
[----:B------:R-:W-:Y:S01]  /*26e0*/  UMOV UR12, UR36 ;  /* 0x00000024000c7c82 */ /* 0x000fe20008000000 */
[----:B------:R-:W-:Y:S01]  /*26f0*/  UMOV UR9, UR17 ;  /* 0x0000001100097c82 */ /* 0x000fe20008000000 */
[----:B------:R-:W-:Y:S01]  /*2700*/  UMOV UR10, UR18 ;  /* 0x00000012000a7c82 */ /* 0x000fe20008000000 */
[----:B------:R-:W-:Y:S01]  /*2710*/  UTMALDG.3D.MULTICAST.2CTA [UR16], [UR14], UR5, desc[UR32] ;  /* 0x000020100e0073b4 */ /* 0x000fe20008211805 */
[----:B------:R1:W-:Y:S02]  /*2720*/  UTMALDG.3D.MULTICAST.2CTA [UR8], [UR22], UR4, desc[UR32] ;  /* 0x00002008160073b4 */ /* 0x0003e40008211804 */
[----:B-1----:R-:W-:Y:S01]  /*2730*/  UMOV UR4, UR7 ;  /* 0x0000000700047c82 */ /* 0x002fe20008000000 */
[----:B---3--:R-:W-:Y:S05]  /*2740*/  BRA.U UP0, `(.L_x_39) ;  /* 0xfffffffd003c7547 */ /* 0x008fea000b83ffff */
.L_x_33:
[C---:B------:R-:W-:Y:S01]  /*2750*/  LEA R3, R11.reuse, UR6, 0x3 ;  /* 0x000000060b037c11 */ /* 0x040fe2000f8e18ff */
[----:B------:R-:W-:Y:S01]  /*2760*/  NOP ;  /* 0x0000000000007918 */ /* 0x000fe20000000000 */
[----:B-1----:R-:W-:Y:S02]  /*2770*/  SHF.L.U32 R0, R10, 0x1f, RZ ;  /* 0x0000001f0a007819 */ /* 0x002fe400000006ff */
[----:B------:R-:W-:Y:S02]  /*2780*/  LEA R5, R11, UR6, 0x4 ;  /* 0x000000060b057c11 */ /* 0x000fe4000f8e20ff */
[----:B--2-4-:R-:W1:Y:S02]  /*2790*/  SYNCS.PHASECHK.TRANS64.TRYWAIT P0, [R3+URZ+0x1d0], R0 ;  /* 0x0001d000030075a7 */ /* 0x014e6400080011ff */
[----:B-1----:R-:W-:Y:S05]  /*27a0*/  @!P0 BRA `(.L_x_40) ;  /* 0x0000006800648947 */ /* 0x002fea0003800000 */
.L_x_149:
[----:B------:R-:W2:Y:S01]  /*27b0*/  LDS.128 R4, [R5+0x260] ;  /* 0x0002600005047984 */ /* 0x000ea20000000c00 */
[----:B------:R-:W-:Y:S01]  /*27c0*/  UISETP.GE.AND UP0, UPT, UR42, 0x1, UPT ;  /* 0x000000012a00788c */ /* 0x000fe2000bf06270 */
[----:B------:R-:W-:Y:S01]  /*27d0*/  @!PT LDS RZ, [RZ] ;  /* 0x00000000fffff984 */ /* 0x000fe20000000800 */
[----:B------:R-:W-:Y:S01]  /*27e0*/  @!PT LDS RZ, [RZ] ;  /* 0x00000000fffff984 */ /* 0x000fe20000000800 */
[----:B------:R-:W-:Y:S01]  /*27f0*/  @!PT LDS RZ, [RZ] ;  /* 0x00000000fffff984 */ /* 0x000fe20000000800 */
[----:B------:R-:W-:Y:S01]  /*2800*/  @!PT LDS RZ, [RZ] ;  /* 0x00000000fffff984 */ /* 0x000fe20000000800 */
[----:B------:R3:W-:Y:S06]  /*2810*/  MEMBAR.ALL.CTA ;  /* 0x0000000000007992 */ /* 0x0007ec0000008000 */
[----:B---3--:R-:W3:Y:S01]  /*2820*/  FENCE.VIEW.ASYNC.S ;  /* 0x00000000000073c6 */ /* 0x008ee20000000000 */
[----:B--2---:R-:W-:-:S13]  /*2830*/  LOP3.LUT P0, RZ, R6, 0x1, RZ, 0xc0, !PT ;  /* 0x0000000106ff7812 */ /* 0x004fda000780c0ff */
[----:B---3--:R-:W-:Y:S01]  /*2840*/  VOTEU.ANY UP1, P0 ;  /* 0x0000000000ff7886 */ /* 0x008fe20000020100 */
[----:B------:R-:W-:-:S13]  /*2850*/  PLOP3.LUT P0, PT, PT, PT, UP1, 0x80, 0x8 ;  /* 0x000000000008781c */ /* 0x000fda0003f0f018 */
[----:B-1----:R-:W-:Y:S02]  /*2860*/  @P0 LOP3.LUT R0, R5, 0xffff, RZ, 0xc0, !PT ;  /* 0x0000ffff05000812 */ /* 0x002fe400078ec0ff */
[----:B------:R-:W-:Y:S02]  /*2870*/  @P0 MOV R2, R4 ;  /* 0x0000000400020202 */ /* 0x000fe40000000f00 */
[----:B------:R-:W-:Y:S01]  /*2880*/  @P0 R2UR UR5, R0 ;  /* 0x00000000000502ca */ /* 0x000fe200000e0000 */
[----:B------:R-:W-:Y:S01]  /*2890*/  VIADD R0, R3, 0x1e0 ;  /* 0x000001e003007836 */ /* 0x000fe20000000000 */
[----:B------:R-:W-:Y:S02]  /*28a0*/  @P0 SHF.R.U32.HI R4, RZ, 0x10, R5 ;  /* 0x00000010ff040819 */ /* 0x000fe40000011605 */
[----:B------:R-:W-:Y:S02]  /*28b0*/  @P0 R2UR UR8, R2 ;  /* 0x00000000020802ca */ /* 0x000fe400000e0000 */
[----:B------:R-:W-:-:S02]  /*28c0*/  PRMT R0, RZ, 0x654, R0 ;  /* 0x00000654ff007816 */ /* 0x000fc40000000000 */
[----:B------:R-:W-:Y:S02]  /*28d0*/  @P0 R2UR UR4, R4 ;  /* 0x00000000040402ca */ /* 0x000fe400000e0000 */
[----:B------:R1:W-:Y:S03]  /*28e0*/  SYNCS.ARRIVE.TRANS64.RED.A1T0 RZ, [R0+URZ], RZ ;  /* 0x000000ff00ff79a7 */ /* 0x0003e600081004ff */
[----:B------:R-:W-:-:S04]  /*28f0*/  @UP1 UMOV UR37, UR5 ;  /* 0x0000000500251c82 */ /* 0x000fc80008000000 */
[----:B------:R-:W-:-:S04]  /*2900*/  @UP1 UMOV UR38, UR8 ;  /* 0x0000000800261c82 */ /* 0x000fc80008000000 */
[----:B------:R-:W-:Y:S01]  /*2910*/  @UP1 UMOV UR36, UR4 ;  /* 0x0000000400241c82 */ /* 0x000fe20008000000 */
[----:B------:R-:W-:Y:S05]  /*2920*/  BRA.U !UP0, `(.L_x_41) ;  /* 0x0000000108d47547 */ /* 0x000fea000b800000 */
[----:B------:R-:W2:Y:S01]  /*2930*/  LDCU.128 UR12, c[0x0][0xb10] ;  /* 0x00016200ff0c77ac */ /* 0x000ea20008000c00 */
[----:B------:R-:W3:Y:S01]  /*2940*/  LDCU UR28, c[0x0][0xb20] ;  /* 0x00016400ff1c77ac */ /* 0x000ee20008000800 */
[----:B------:R-:W4:Y:S01]  /*2950*/  LDCU UR20, c[0x0][0xb0c] ;  /* 0x00016180ff1477ac */ /* 0x000f220008000800 */
[----:B------:R-:W1:Y:S01]  /*2960*/  LDCU.64 UR10, c[0x0][0xb28] ;  /* 0x00016500ff0a77ac */ /* 0x000e620008000a00 */
[----:B------:R-:W-:Y:S02]  /*2970*/  UISETP.NE.AND UP3, UPT, UR42, 0x1, UPT ;  /* 0x000000012a00788c */ /* 0x000fe4000bf65270 */
[----:B--2---:R-:W-:Y:S02]  /*2980*/  UIMAD.WIDE.U32 UR8, UR39, UR15, URZ ;  /* 0x0000000f270872a5 */ /* 0x004fe4000f8e00ff */
[----:B------:R-:W-:Y:S02]  /*2990*/  UIMAD.WIDE.U32 UR4, UR40, UR12, URZ ;  /* 0x0000000c280472a5 */ /* 0x000fe4000f8e00ff */
[----:B------:R-:W-:-:S02]  /*29a0*/  UISETP.NE.AND UP0, UPT, UR14, 0x1, UPT ;  /* 0x000000010e00788c */ /* 0x000fc4000bf05270 */
[----:B------:R-:W-:Y:S01]  /*29b0*/  UIMAD.WIDE.U32 UR22, UR37, UR15, URZ ;  /* 0x0000000f251672a5 */ /* 0x000fe2000f8e00ff */
[----:B------:R-:W-:Y:S02]  /*29c0*/  UMOV UR8, UR9 ;  /* 0x0000000900087c82 */ /* 0x000fe40008000000 */
[----:B------:R-:W-:Y:S01]  /*29d0*/  UMOV UR4, UR5 ;  /* 0x0000000500047c82 */ /* 0x000fe20008000000 */
[----:B---3--:R-:W-:Y:S02]  /*29e0*/  USHF.R.U32.HI UR8, URZ, UR28, UR8 ;  /* 0x0000001cff087299 */ /* 0x008fe40008011608 */
[----:B----4-:R-:W-:Y:S02]  /*29f0*/  UISETP.NE.AND UP2, UPT, UR20, 0x1, UPT ;  /* 0x000000011400788c */ /* 0x010fe4000bf45270 */
[----:B------:R-:W-:Y:S02]  /*2a00*/  USHF.R.U32.HI UR4, URZ, UR13, UR4 ;  /* 0x0000000dff047299 */ /* 0x000fe40008011604 */
[----:B------:R-:W-:-:S02]  /*2a10*/  USEL UR5, UR39, UR8, !UP0 ;  /* 0x0000000827057287 */ /* 0x000fc4000c000000 */
[----:B------:R-:W-:Y:S02]  /*2a20*/  USEL UR8, UR40, UR4, !UP2 ;  /* 0x0000000428087287 */ /* 0x000fe4000d000000 */
[----:B-1----:R-:W-:Y:S01]  /*2a30*/  UIMAD.WIDE.U32 UR16, UR5, UR10, URZ ;  /* 0x0000000a051072a5 */ /* 0x002fe2000f8e00ff */
[----:B------:R-:W-:Y:S01]  /*2a40*/  UMOV UR4, UR23 ;  /* 0x0000001700047c82 */ /* 0x000fe20008000000 */
[----:B------:R-:W-:Y:S02]  /*2a50*/  UIMAD.WIDE.U32 UR18, UR38, UR12, URZ ;  /* 0x0000000c261272a5 */ /* 0x000fe4000f8e00ff */
[----:B------:R-:W-:-:S03]  /*2a60*/  UIMAD.WIDE.U32 UR22, UR8, UR10, URZ ;  /* 0x0000000a081672a5 */ /* 0x000fc6000f8e00ff */
[----:B------:R-:W-:Y:S01]  /*2a70*/  UMOV UR16, UR17 ;  /* 0x0000001100107c82 */ /* 0x000fe20008000000 */
[----:B------:R-:W-:Y:S02]  /*2a80*/  USHF.R.U32.HI UR4, URZ, UR28, UR4 ;  /* 0x0000001cff047299 */ /* 0x000fe40008011604 */
[----:B------:R-:W-:Y:S01]  /*2a90*/  @UP3 USHF.R.U32.HI UR5, URZ, UR11, UR16 ;  /* 0x0000000bff053299 */ /* 0x000fe20008011610 */
[----:B------:R-:W-:Y:S01]  /*2aa0*/  UMOV UR18, UR19 ;  /* 0x0000001300127c82 */ /* 0x000fe20008000000 */
[----:B------:R-:W-:Y:S01]  /*2ab0*/  UMOV UR22, UR23 ;  /* 0x0000001700167c82 */ /* 0x000fe20008000000 */
[----:B------:R-:W-:Y:S02]  /*2ac0*/  USHF.R.U32.HI UR13, URZ, UR13, UR18 ;  /* 0x0000000dff0d7299 */ /* 0x000fe40008011612 */
[----:B------:R-:W-:Y:S02]  /*2ad0*/  USEL UR4, UR37, UR4, !UP0 ;  /* 0x0000000425047287 */ /* 0x000fe4000c000000 */
[----:B------:R-:W-:-:S02]  /*2ae0*/  @UP3 USHF.R.U32.HI UR8, URZ, UR11, UR22 ;  /* 0x0000000bff083299 */ /* 0x000fc40008011616 */
[----:B------:R-:W-:Y:S02]  /*2af0*/  UIMAD UR9, UR42, UR5, URZ ;  /* 0x000000052a0972a4 */ /* 0x000fe4000f8e02ff */
[----:B------:R-:W-:Y:S02]  /*2b00*/  USEL UR5, UR38, UR13, !UP2 ;  /* 0x0000000d26057287 */ /* 0x000fe4000d000000 */
[----:B------:R-:W-:Y:S02]  /*2b10*/  UIMAD UR12, UR42, UR8, URZ ;  /* 0x000000082a0c72a4 */ /* 0x000fe4000f8e02ff */
[----:B------:R-:W-:Y:S02]  /*2b20*/  UISETP.GE.AND UP0, UPT, UR4, UR9, UPT ;  /* 0x000000090400728c */ /* 0x000fe4000bf06270 */
[----:B------:R-:W-:Y:S02]  /*2b30*/  UIMAD.WIDE.U32 UR16, UR4, UR10, URZ ;  /* 0x0000000a041072a5 */ /* 0x000fe4000f8e00ff */
[----:B------:R-:W-:-:S02]  /*2b40*/  UISETP.GE.OR UP0, UPT, UR5, UR12, UP0 ;  /* 0x0000000c0500728c */ /* 0x000fc40008706670 */
        /* <DEDUP_REMOVED lines=19> */
.L_x_41:
[----:B------:R-:W2:Y:S02]  /*2c80*/  LDCU UR4, c[0x0][0xb30] ;  /* 0x00016600ff0477ac */ /* 0x000ea40008000800 */
[----:B--2---:R-:W-:-:S09]  /*2c90*/  UISETP.NE.AND UP0, UPT, UR4, 0x1, UPT ;  /* 0x000000010400788c */ /* 0x004fd2000bf05270 */
[----:B------:R-:W-:Y:S05]  /*2ca0*/  BRA.U UP0, `(.L_x_42) ;  /* 0x0000000100447547 */ /* 0x000fea000b800000 */
[----:B------:R-:W2:Y:S01]  /*2cb0*/  LDCU.128 UR12, c[0x0][0xb10] ;  /* 0x00016200ff0c77ac */ /* 0x000ea20008000c00 */
[----:B------:R-:W3:Y:S01]  /*2cc0*/  LDCU UR10, c[0x0][0xb0c] ;  /* 0x00016180ff0a77ac */ /* 0x000ee20008000800 */
[----:B------:R-:W4:Y:S01]  /*2cd0*/  LDCU UR11, c[0x0][0xb20] ;  /* 0x00016400ff0b77ac */ /* 0x000f220008000800 */
[----:B--2---:R-:W-:Y:S02]  /*2ce0*/  UIMAD.WIDE.U32 UR8, UR38, UR12, URZ ;  /* 0x0000000c260872a5 */ /* 0x004fe4000f8e00ff */
[----:B------:R-:W-:Y:S02]  /*2cf0*/  UIMAD.WIDE.U32 UR4, UR37, UR15, URZ ;  /* 0x0000000f250472a5 */ /* 0x000fe4000f8e00ff */
[----:B---3--:R-:W-:Y:S02]  /*2d00*/  UISETP.NE.AND UP2, UPT, UR10, 0x1, UPT ;  /* 0x000000010a00788c */ /* 0x008fe4000bf45270 */
[----:B------:R-:W-:Y:S01]  /*2d10*/  UISETP.NE.AND UP0, UPT, UR14, 0x1, UPT ;  /* 0x000000010e00788c */ /* 0x000fe2000bf05270 */
[----:B------:R-:W-:-:S02]  /*2d20*/  UMOV UR8, UR9 ;  /* 0x0000000900087c82 */ /* 0x000fc40008000000 */
[----:B------:R-:W-:Y:S01]  /*2d30*/  UMOV UR4, UR5 ;  /* 0x0000000500047c82 */ /* 0x000fe20008000000 */
[----:B------:R-:W-:Y:S02]  /*2d40*/  USHF.R.U32.HI UR13, URZ, UR13, UR8 ;  /* 0x0000000dff0d7299 */ /* 0x000fe40008011608 */
[----:B----4-:R-:W-:Y:S02]  /*2d50*/  USHF.R.U32.HI UR4, URZ, UR11, UR4 ;  /* 0x0000000bff047299 */ /* 0x010fe40008011604 */
[----:B------:R-:W-:Y:S02]  /*2d60*/  USEL UR5, UR38, UR13, !UP2 ;  /* 0x0000000d26057287 */ /* 0x000fe4000d000000 */
[----:B------:R-:W-:-:S04]  /*2d70*/  USEL UR4, UR37, UR4, !UP0 ;  /* 0x0000000425047287 */ /* 0x000fc8000c000000 */
[----:B------:R-:W-:Y:S02]  /*2d80*/  UIADD3 UR8, UPT, UPT, UR5, -UR4, URZ ;  /* 0x8000000405087290 */ /* 0x000fe4000fffe0ff */
[----:B------:R-:W-:Y:S02]  /*2d90*/  UIADD3 UR4, UPT, UPT, -UR5, UR4, URZ ;  /* 0x0000000405047290 */ /* 0x000fe4000fffe1ff */
[----:B------:R-:W-:Y:S02]  /*2da0*/  UIMAD UR37, UR8, UR14, UR37 ;  /* 0x0000000e082572a4 */ /* 0x000fe4000f8e0225 */
[----:B------:R-:W-:-:S12]  /*2db0*/  UIMAD UR38, UR4, UR10, UR38 ;  /* 0x0000000a042672a4 */ /* 0x000fd8000f8e0226 */
.L_x_42:
[----:B------:R-:W-:Y:S01]  /*2dc0*/  VIADD R11, R11, 0x1 ;  /* 0x000000010b0b7836 */ /* 0x000fe20000000000 */
[----:B------:R-:W-:Y:S01]  /*2dd0*/  PLOP3.LUT P1, PT, PT, PT, PT, 0x80, 0x8 ;  /* 0x000000000008781c */ /* 0x000fe20003f2f070 */
[----:B------:R-:W-:Y:S02]  /*2de0*/  UIADD3 UR20, UPT, UPT, UR38, UR61, URZ ;  /* 0x0000003d26147290 */ /* 0x000fe4000fffe0ff */
[----:B------:R-:W-:Y:S01]  /*2df0*/  UIADD3 UR28, UPT, UPT, UR37, UR62, URZ ;  /* 0x0000003e251c7290 */ /* 0x000fe2000fffe0ff */
[----:B------:R-:W-:-:S04]  /*2e00*/  ISETP.NE.AND P0, PT, R11, 0x2, PT ;  /* 0x000000020b00780c */ /* 0x000fc80003f05270 */
[----:B------:R-:W-:Y:S02]  /*2e10*/  SEL R3, RZ, 0x1, P0 ;  /* 0x00000001ff037807 */ /* 0x000fe40000000000 */
[----:B------:R-:W-:Y:S02]  /*2e20*/  SEL R11, R11, RZ, P0 ;  /* 0x000000ff0b0b7207 */ /* 0x000fe40000000000 */
[----:B------:R-:W-:Y:S01]  /*2e30*/  LOP3.LUT R10, R10, R3, RZ, 0x3c, !PT ;  /* 0x000000030a0a7212 */ /* 0x000fe200078e3cff */
[----:B------:R-:W-:Y:S06]  /*2e40*/  BRA.U UP1, `(.L_x_43) ;  /* 0xfffffff1011c7547 */ /* 0x000fec000b83ffff */
[----:B------:R-:W-:Y:S01]  /*2e50*/  UIADD3 UR8, UPT, UPT, UR6, 0xd0, URZ ;  /* 0x000000d006087890 */ /* 0x000fe2000fffe0ff */
[----:B------:R-:W-:-:S03]  /*2e60*/  SHF.L.U32 R3, R12, 0x1f, RZ ;  /* 0x0000001f0c037819 */ /* 0x000fc600000006ff */
[----:B------:R-:W-:-:S09]  /*2e70*/  ULEA UR4, UR7, UR8, 0x3 ;  /* 0x0000000807047291 */ /* 0x000fd2000f8e18ff */
[----:B------:R-:W2:Y:S02]  /*2e80*/  SYNCS.PHASECHK.TRANS64.TRYWAIT P0, [UR4], R3 ;  /* 0x00000003ff0075a7 */ /* 0x000ea40008001104 */
[----:B--2---:R-:W-:Y:S05]  /*2e90*/  @!P0 BRA `(.L_x_44) ;  /* 0x0000006000bc8947 */ /* 0x004fea0003800000 */
.L_x_151:
[----:B------:R-:W-:-:S04]  /*2ea0*/  UIADD3 UR4, UPT, UPT, UR7, 0x1, URZ ;  /* 0x0000000107047890 */ /* 0x000fc8000fffe0ff */
[----:B------:R-:W-:-:S04]  /*2eb0*/  UISETP.NE.AND UP0, UPT, UR4, 0x1a, UPT ;  /* 0x0000001a0400788c */ /* 0x000fc8000bf05270 */
[----:B------:R-:W-:Y:S02]  /*2ec0*/  USEL UR6, URZ, 0x1, UP0 ;  /* 0x00000001ff067887 */ /* 0x000fe40008000000 */
[----:B------:R-:W-:-:S04]  /*2ed0*/  USEL UR4, UR4, URZ, UP0 ;  /* 0x000000ff04047287 */ /* 0x000fc80008000000 */
[----:B------:R-:W-:Y:S01]  /*2ee0*/  ULEA UR5, UR4, UR8, 0x3 ;  /* 0x0000000804057291 */ /* 0x000fe2000f8e18ff */
[----:B------:R-:W-:-:S04]  /*2ef0*/  LOP3.LUT R2, R12, UR6, RZ, 0x3c, !PT ;  /* 0x000000060c027c12 */ /* 0x000fc8000f8e3cff */
[----:B-1----:R-:W-:-:S04]  /*2f00*/  SHF.L.U32 R3, R2, 0x1f, RZ ;  /* 0x0000001f02037819 */ /* 0x002fc800000006ff */
[----:B------:R-:W1:Y:S02]  /*2f10*/  SYNCS.PHASECHK.TRANS64.TRYWAIT P0, [UR5], R3 ;  /* 0x00000003ff0075a7 */ /* 0x000e640008001105 */
[----:B-1----:R-:W-:Y:S05]  /*2f20*/  @!P0 BRA `(.L_x_45) ;  /* 0x0000006000b08947 */ /* 0x002fea0003800000 */
.L_x_153:
        /* <DEDUP_REMOVED lines=9> */
.L_x_155:
        /* <DEDUP_REMOVED lines=9> */
.L_x_157:
        /* <DEDUP_REMOVED lines=9> */
.L_x_159:
        /* <DEDUP_REMOVED lines=9> */
.L_x_161:
        /* <DEDUP_REMOVED lines=9> */
.L_x_163:
        /* <DEDUP_REMOVED lines=9> */
.L_x_165:
        /* <DEDUP_REMOVED lines=9> */
.L_x_167:
        /* <DEDUP_REMOVED lines=9> */
.L_x_169:
        /* <DEDUP_REMOVED lines=9> */
.L_x_171:
        /* <DEDUP_REMOVED lines=9> */
.L_x_173:
        /* <DEDUP_REMOVED lines=9> */
.L_x_175:
        /* <DEDUP_REMOVED lines=9> */
.L_x_177:
        /* <DEDUP_REMOVED lines=9> */
.L_x_179:
        /* <DEDUP_REMOVED lines=9> */
.L_x_181:
        /* <DEDUP_REMOVED lines=9> */
.L_x_183:
        /* <DEDUP_REMOVED lines=9> */
.L_x_185:
        /* <DEDUP_REMOVED lines=9> */
.L_x_187:
        /* <DEDUP_REMOVED lines=9> */
.L_x_189:
        /* <DEDUP_REMOVED lines=9> */
.L_x_191:
        /* <DEDUP_REMOVED lines=9> */
.L_x_193:
        /* <DEDUP_REMOVED lines=9> */
.L_x_195:
        /* <DEDUP_REMOVED lines=9> */
.L_x_197:
        /* <DEDUP_REMOVED lines=9> */
.L_x_199:
[----:B------:R-:W-:-:S04]  /*3c20*/  UIADD3 UR4, UPT, UPT, UR4, 0x1, URZ ;  /* 0x0000000104047890 */ /* 0x000fc8000fffe0ff */
[----:B------:R-:W-:-:S04]  /*3c30*/  UISETP.NE.AND UP0, UPT, UR4, 0x1a, UPT ;  /* 0x0000001a0400788c */ /* 0x000fc8000bf05270 */
[----:B------:R-:W-:Y:S02]  /*3c40*/  USEL UR5, URZ, 0x1, UP0 ;  /* 0x00000001ff057887 */ /* 0x000fe40008000000 */
[----:B------:R-:W-:-:S04]  /*3c50*/  USEL UR4, UR4, URZ, UP0 ;  /* 0x000000ff04047287 */ /* 0x000fc80008000000 */
[----:B------:R-:W-:Y:S01]  /*3c60*/  ULEA UR4, UR4, UR8, 0x3 ;  /* 0x0000000804047291 */ /* 0x000fe2000f8e18ff */
[----:B-1----:R-:W-:-:S04]  /*3c70*/  LOP3.LUT R3, R2, UR5, RZ, 0x3c, !PT ;  /* 0x0000000502037c12 */ /* 0x002fc8000f8e3cff */
[----:B------:R-:W-:Y:S01]  /*3c80*/  SHF.L.U32 R3, R3, 0x1f, RZ ;  /* 0x0000001f03037819 */ /* 0x000fe200000006ff */
[----:B------:R-:W-:-:S07]  /*3c90*/  IMAD.U32 R0, RZ, RZ, UR4 ;  /* 0x00000004ff007e24 */ /* 0x000fce000f8e00ff */
.L_x_69:
[----:B-1----:R1:W2:Y:S02]  /*3ca0*/  SYNCS.PHASECHK.TRANS64.TRYWAIT P0, [R0+URZ], R3 ;  /* 0x00000003000075a7 */ /* 0x0022a400080011ff */
[----:B--2---:R-:W-:Y:S05]  /*3cb0*/  @!P0 NANOSLEEP.SYNCS 0x989680 ;  /* 0x009896800000895d */ /* 0x004fea0003900000 */
[----:B------:R-:W2:Y:S02]  /*3cc0*/  @!P0 SYNCS.PHASECHK.TRANS64 P0, [R0+URZ], R3 ;  /* 0x00000003000085a7 */ /* 0x000ea400080010ff */
[----:B--2---:R-:W-:Y:S05]  /*3cd0*/  @P0 EXIT ;  /* 0x000000000000094d */ /* 0x004fea0003800000 */
[----:B------:R-:W-:Y:S05]  /*3ce0*/  BRA `(.L_x_69) ;  /* 0xfffffffc00ec7947 */ /* 0x000fea000383ffff */
.L_x_23:
[----:B------:R-:W-:-:S04]  /*3cf0*/  UISETP.NE.AND UP0, UPT, UR45, URZ, UPT ;  /* 0x000000ff2d00728c */ /* 0x000fc8000bf05270 */
[----:B------:R-:W-:-:S09]  /*3d00*/  UISETP.NE.OR UP0, UPT, UR25, 0x1, UP0 ;  /* 0x000000011900788c */ /* 0x000fd20008705670 */
[----:B------:R-:W-:Y:S05]  /*3d10*/  BRA.U UP0, `(.L_x_70) ;  /* 0x0000000500487547 */ /* 0x000fea000b800000 */
[----:B------:R-:W-:Y:S01]  /*3d20*/  ISETP.GE.U32.AND P2, PT, R0, 0x10, PT ;  /* 0x000000100000780c */ /* 0x000fe20003f46070 */
[----:B------:R-:W-:Y:S01]  /*3d30*/  IMAD.MOV.U32 R12, RZ, RZ, 0x1 ;  /* 0x00000001ff0c7424 */ /* 0x000fe200078e00ff */
[----:B------:R-:W-:Y:S02]  /*3d40*/  CS2R R10, SRZ ;  /* 0x00000000000a7805 */ /* 0x000fe4000001ff00 */
[----:B------:R-:W-:Y:S01]  /*3d50*/  CS2R R8, SRZ ;  /* 0x0000000000087805 */ /* 0x000fe2000001ff00 */
[----:B------:R-:W-:Y:S01]  /*3d60*/  UMOV UR6, 0x400 ;  /* 0x0000040000067882 */ /* 0x000fe20000000000 */
[----:B------:R-:W-:Y:S01]  /*3d70*/  UMOV UR5, URZ ;  /* 0x000000ff00057c82 */ /* 0x000fe20008000000 */
[----:B------:R-:W-:-:S12]  /*3d80*/  ULEA UR6, UR45, UR6, 0x18 ;  /* 0x000000062d067291 */ /* 0x000fd8000f8ec0ff */
.L_x_74:
[----:B------:R-:W-:Y:S02]  /*3d90*/  LEA R2, R8, UR6, 0x3 ;  /* 0x0000000608027c11 */ /* 0x000fe4000f8e18ff */
[----:B------:R-:W-:-:S03]  /*3da0*/  SHF.L.U32 R5, R9, 0x1f, RZ ;  /* 0x0000001f09057819 */ /* 0x000fc600000006ff */
[----:B------:R-:W-:Y:S01]  /*3db0*/  VIADD R4, R2, 0x240 ;  /* 0x0000024002047836 */ /* 0x000fe20000000000 */
[----:B------:R-:W1:Y:S02]  /*3dc0*/  SYNCS.PHASECHK.TRANS64.TRYWAIT P0, [R2+URZ+0x230], R5 ;  /* 0x00023005020075a7 */ /* 0x000e6400080011ff */
[----:B-1----:R-:W-:Y:S05]  /*3dd0*/  @!P0 BRA `(.L_x_71) ;  /* 0x0000005c00448947 */ /* 0x002fea0003800000 */
.L_x_200:
[----:B------:R-:W-:Y:S01]  /*3de0*/  ULEA UR4, UR5, UR6, 0x3 ;  /* 0x0000000605047291 */ /* 0x000fe2000f8e18ff */
[----:B------:R-:W-:Y:S02]  /*3df0*/  PRMT R4, RZ, 0x654, R4 ;  /* 0x00000654ff047816 */ /* 0x000fe40000000004 */
[----:B-1----:R-:W-:Y:S01]  /*3e00*/  SHF.L.U32 R5, R12, 0x1f, RZ ;  /* 0x0000001f0c057819 */ /* 0x002fe200000006ff */
[----:B------:R-:W-:Y:S01]  /*3e10*/  UIADD3 UR7, UPT, UPT, UR4, 0x1d0, URZ ;  /* 0x000001d004077890 */ /* 0x000fe2000fffe0ff */
[----:B------:R1:W-:Y:S05]  /*3e20*/  SYNCS.ARRIVE.TRANS64.RED.A1T0 RZ, [R4+URZ], RZ ;  /* 0x000000ff04ff79a7 */ /* 0x0003ea00081004ff */
[----:B------:R-:W-:Y:S01]  /*3e30*/  IMAD.U32 R7, RZ, RZ, UR7 ;  /* 0x00000007ff077e24 */ /* 0x000fe2000f8e00ff */
[----:B------:R-:W2:Y:S04]  /*3e40*/  SYNCS.PHASECHK.TRANS64.TRYWAIT P0, [UR4+0x1e0], R5 ;  /* 0x0001e005ff0075a7 */ /* 0x000ea80008001104 */
[----:B------:R-:W-:Y:S01]  /*3e50*/  PRMT R6, R0, 0x654, R7 ;  /* 0x0000065400067816 */ /* 0x000fe20000000007 */
[----:B-1----:R-:W-:Y:S01]  /*3e60*/  @!P2 IMAD.MOV.U32 R4, RZ, RZ, 0x10 ;  /* 0x00000010ff04a424 */ /* 0x002fe200078e00ff */
[----:B--2---:R-:W-:Y:S06]  /*3e70*/  @!P0 BRA `(.L_x_72) ;  /* 0x0000005c00308947 */ /* 0x004fec0003800000 */
.L_x_202:
[----:B------:R-:W-:Y:S01]  /*3e80*/  ULEA UR8, UR5, UR6, 0x4 ;  /* 0x0000000605087291 */ /* 0x000fe2000f8e20ff */
[----:B------:R-:W-:Y:S01]  /*3e90*/  SEL R3, R6, R3, !P2 ;  /* 0x0000000306037207 */ /* 0x000fe20005000000 */
[----:B------:R-:W-:Y:S01]  /*3ea0*/  UIADD3 UR9, UPT, UPT, UR4, 0x1d0, URZ ;  /* 0x000001d004097890 */ /* 0x000fe2000fffe0ff */
[----:B-1----:R-:W-:Y:S01]  /*3eb0*/  LEA R2, R11, UR6, 0x3 ;  /* 0x000000060b027c11 */ /* 0x002fe2000f8e18ff */
[----:B------:R-:W-:Y:S01]  /*3ec0*/  UIADD3 UR8, UPT, UPT, UR8, 0x260, URZ ;  /* 0x0000026008087890 */ /* 0x000fe2000fffe0ff */
[----:B------:R-:W-:Y:S01]  /*3ed0*/  SHF.L.U32 R5, R10, 0x1f, RZ ;  /* 0x0000001f0a057819 */ /* 0x000fe200000006ff */
[----:B------:R1:W-:Y:S01]  /*3ee0*/  @!P2 SYNCS.ARRIVE.TRANS64.RED RZ, [R3+URZ], R4 ;  /* 0x0000000403ffa9a7 */ /* 0x0003e200080004ff */
[----:B------:R-:W-:Y:S01]  /*3ef0*/  UIADD3 UR4, UPT, UPT, UR5, 0x1, URZ ;  /* 0x0000000105047890 */ /* 0x000fe2000fffe0ff */
[----:B------:R-:W-:-:S03]  /*3f00*/  VIADD R8, R8, 0x1 ;  /* 0x0000000108087836 */ /* 0x000fc60000000000 */
[----:B------:R-:W-:Y:S02]  /*3f10*/  UISETP.NE.AND UP0, UPT, UR4, 0x2, UPT ;  /* 0x000000020400788c */ /* 0x000fe4000bf05270 */
[----:B------:R-:W-:Y:S06]  /*3f20*/  UGETNEXTWORKID.BROADCAST [UR8], [UR9] ;  /* 0x00000000080073ca */ /* 0x000fec0008000100 */
[----:B------:R-:W-:Y:S01]  /*3f30*/  USEL UR7, URZ, 0x1, UP0 ;  /* 0x00000001ff077887 */ /* 0x000fe20008000000 */
[----:B------:R-:W-:Y:S01]  /*3f40*/  ISETP.NE.AND P0, PT, R8, 0x2, PT ;  /* 0x000000020800780c */ /* 0x000fe20003f05270 */
[----:B------:R-:W-:Y:S01]  /*3f50*/  USEL UR5, UR4, URZ, UP0 ;  /* 0x000000ff04057287 */ /* 0x000fe20008000000 */
[----:B------:R-:W2:Y:S03]  /*3f60*/  SYNCS.PHASECHK.TRANS64.TRYWAIT P1, [R2+URZ+0x1d0], R5 ;  /* 0x0001d005020075a7 */ /* 0x000ea600080211ff */
[----:B------:R-:W-:Y:S01]  /*3f70*/  LOP3.LUT R12, R12, UR7, RZ, 0x3c, !PT ;  /* 0x000000070c0c7c12 */ /* 0x000fe2000f8e3cff */
[----:B-12---:R-:W-:Y:S07]  /*3f80*/  @!P1 BRA `(.L_x_73) ;  /* 0x0000005c00049947 */ /* 0x006fee0003800000 */
.L_x_203:
[C---:B------:R-:W-:Y:S01]  /*3f90*/  LEA R4, R11.reuse, UR6, 0x4 ;  /* 0x000000060b047c11 */ /* 0x040fe2000f8e20ff */
[----:B-1----:R-:W-:Y:S01]  /*3fa0*/  VIADD R2, R2, 0x1e0 ;  /* 0x000001e002027836 */ /* 0x002fe20000000000 */
[----:B------:R-:W-:Y:S01]  /*3fb0*/  SEL R8, R8, RZ, P0 ;  /* 0x000000ff08087207 */ /* 0x000fe20000000000 */
[----:B------:R-:W-:-:S03]  /*3fc0*/  VIADD R11, R11, 0x1 ;  /* 0x000000010b0b7836 */ /* 0x000fc60000000000 */
[----:B------:R-:W1:Y:S01]  /*3fd0*/  LDS.128 R4, [R4+0x260] ;  /* 0x0002600004047984 */ /* 0x000e620000000c00 */
[----:B------:R-:W-:Y:S02]  /*3fe0*/  PRMT R2, RZ, 0x654, R2 ;  /* 0x00000654ff027816 */ /* 0x000fe40000000002 */
[C---:B------:R-:W-:Y:S01]  /*3ff0*/  ISETP.NE.AND P1, PT, R11.reuse, 0x2, PT ;  /* 0x000000020b00780c */ /* 0x040fe20003f25270 */
[----:B------:R-:W-:Y:S01]  /*4000*/  @!PT LDS RZ, [RZ] ;  /* 0x00000000fffff984 */ /* 0x000fe20000000800 */
[----:B------:R-:W-:Y:S01]  /*4010*/  @!PT LDS RZ, [RZ] ;  /* 0x00000000fffff984 */ /* 0x000fe20000000800 */
[----:B------:R-:W-:Y:S01]  /*4020*/  @!PT LDS RZ, [RZ] ;  /* 0x00000000fffff984 */ /* 0x000fe20000000800 */
[----:B------:R-:W-:Y:S01]  /*4030*/  @!PT LDS RZ, [RZ] ;  /* 0x00000000fffff984 */ /* 0x000fe20000000800 */
[----:B------:R2:W-:Y:S06]  /*4040*/  MEMBAR.ALL.CTA ;  /* 0x0000000000007992 */ /* 0x0005ec0000008000 */
[----:B--2---:R-:W2:Y:S01]  /*4050*/  FENCE.VIEW.ASYNC.S ;  /* 0x00000000000073c6 */ /* 0x004ea20000000000 */
[----:B------:R-:W-:Y:S01]  /*4060*/  SEL R11, R11, RZ, P1 ;  /* 0x000000ff0b0b7207 */ /* 0x000fe20000800000 */
[----:B--2---:R2:W-:Y:S01]  /*4070*/  SYNCS.ARRIVE.TRANS64.RED.A1T0 RZ, [R2+URZ], RZ ;  /* 0x000000ff02ff79a7 */ /* 0x0045e200081004ff */
[----:B-1----:R-:W-:-:S02]  /*4080*/  LOP3.LUT P3, RZ, R6, 0x1, RZ, 0xc0, !PT ;  /* 0x0000000106ff7812 */ /* 0x002fc4000786c0ff */
[----:B------:R-:W-:-:S04]  /*4090*/  SEL R5, RZ, 0x1, P1 ;  /* 0x00000001ff057807 */ /* 0x000fc80000800000 */
[----:B------:R-:W-:Y:S02]  /*40a0*/  LOP3.LUT R10, R10, R5, RZ, 0x3c, !PT ;  /* 0x000000050a0a7212 */ /* 0x000fe400078e3cff */
[----:B--2---:R-:W-:-:S04]  /*40b0*/  SEL R2, RZ, 0x1, P0 ;  /* 0x00000001ff027807 */ /* 0x004fc80000000000 */
[----:B------:R-:W-:Y:S01]  /*40c0*/  LOP3.LUT R9, R9, R2, RZ, 0x3c, !PT ;  /* 0x0000000209097212 */ /* 0x000fe200078e3cff */
[----:B------:R-:W-:Y:S06]  /*40d0*/  @P3 BRA `(.L_x_74) ;  /* 0xfffffffc002c3947 */ /* 0x000fec000383ffff */
[----:B------:R-:W-:Y:S01]  /*40e0*/  ULEA UR4, UR5, UR6, 0x3 ;  /* 0x0000000605047291 */ /* 0x000fe2000f8e18ff */
[----:B------:R-:W-:-:S08]  /*40f0*/  SHF.L.U32 R3, R12, 0x1f, RZ ;  /* 0x0000001f0c037819 */ /* 0x000fd000000006ff */
[----:B------:R-:W1:Y:S02]  /*4100*/  SYNCS.PHASECHK.TRANS64 P0, [UR4+0x1e0], R3 ;  /* 0x0001e003ff0075a7 */ /* 0x000e640008001004 */
[----:B-1----:R-:W-:Y:S05]  /*4110*/  @P0 BRA `(.L_x_75) ;  /* 0x0000000000080947 */ /* 0x002fea0003800000 */
[----:B------:R-:W1:Y:S02]  /*4120*/  SYNCS.PHASECHK.TRANS64.TRYWAIT P0, [UR4+0x1e0], R3 ;  /* 0x0001e003ff0075a7 */ /* 0x000e640008001104 */
[----:B-1----:R-:W-:Y:S05]  /*4130*/  @!P0 BRA `(.L_x_76) ;  /* 0x0000005800ac8947 */ /* 0x002fea0003800000 */
.L_x_75:
[----:B------:R-:W-:-:S04]  /*4140*/  UIADD3 UR7, UPT, UPT, UR5, 0x1, URZ ;  /* 0x0000000105077890 */ /* 0x000fc8000fffe0ff */
[----:B------:R-:W-:-:S04]  /*4150*/  UISETP.NE.AND UP0, UPT, UR7, 0x2, UPT ;  /* 0x000000020700788c */ /* 0x000fc8000bf05270 */
[----:B------:R-:W-:Y:S02]  /*4160*/  USEL UR8, URZ, 0x1, UP0 ;  /* 0x00000001ff087887 */ /* 0x000fe40008000000 */
[----:B------:R-:W-:-:S04]  /*4170*/  USEL UR7, UR7, URZ, UP0 ;  /* 0x000000ff07077287 */ /* 0x000fc80008000000 */
[----:B------:R-:W-:Y:S01]  /*4180*/  ULEA UR7, UR7, UR6, 0x3 ;  /* 0x0000000607077291 */ /* 0x000fe2000f8e18ff */
[----:B-1----:R-:W-:-:S04]  /*4190*/  LOP3.LUT R3, R12, UR8, RZ, 0x3c, !PT ;  /* 0x000000080c037c12 */ /* 0x002fc8000f8e3cff */
[----:B------:R-:W-:-:S04]  /*41a0*/  SHF.L.U32 R0, R3, 0x1f, RZ ;  /* 0x0000001f03007819 */ /* 0x000fc800000006ff */
[----:B------:R-:W1:Y:S02]  /*41b0*/  SYNCS.PHASECHK.TRANS64 P0, [UR7+0x1e0], R0 ;  /* 0x0001e000ff0075a7 */ /* 0x000e640008001007 */
[----:B-1----:R-:W-:Y:S05]  /*41c0*/  @P0 EXIT ;  /* 0x000000000000094d */ /* 0x002fea0003800000 */
[----:B------:R-:W-:Y:S02]  /*41d0*/  SHF.L.U32 R3, R3, 0x1f, RZ ;  /* 0x0000001f03037819 */ /* 0x000fe400000006ff */
[----:B------:R-:W-:-:S07]  /*41e0*/  MOV R0, UR7 ;  /* 0x0000000700007c02 */ /* 0x000fce0008000f00 */
.L_x_77:
[----:B-1----:R1:W2:Y:S02]  /*41f0*/  SYNCS.PHASECHK.TRANS64.TRYWAIT P0, [R0+URZ+0x1e0], R3 ;  /* 0x0001e003000075a7 */ /* 0x0022a400080011ff */
[----:B--2---:R-:W-:Y:S05]  /*4200*/  @!P0 NANOSLEEP.SYNCS 0x989680 ;  /* 0x009896800000895d */ /* 0x004fea0003900000 */
[----:B------:R-:W2:Y:S02]  /*4210*/  @!P0 SYNCS.PHASECHK.TRANS64 P0, [R0+URZ+0x1e0], R3 ;  /* 0x0001e003000085a7 */ /* 0x000ea400080010ff */
[----:B--2---:R-:W-:Y:S05]  /*4220*/  @P0 EXIT ;  /* 0x000000000000094d */ /* 0x004fea0003800000 */
[----:B------:R-:W-:Y:S05]  /*4230*/  BRA `(.L_x_77) ;  /* 0xfffffffc00ec7947 */ /* 0x000fea000383ffff */
.L_x_70:
[----:B------:R-:W-:Y:S05]  /*4240*/  BRA.U UP4, `(.L_x_78) ;  /* 0x0000001104a07547 */ /* 0x000fea000b800000 */
[----:B------:R-:W-:Y:S01]  /*4250*/  UMOV UR4, 0x40 ;  /* 0x0000004000047882 */ /* 0x000fe20000000000 */
[----:B------:R-:W-:Y:S01]  /*4260*/  NOP ;  /* 0x0000000000007918 */ /* 0x000fe20000000000 */
[----:B------:R-:W-:Y:S01]  /*4270*/  ULEA UR5, UR45, UR4, 0x18 ;  /* 0x000000042d057291 */ /* 0x000fe2000f8ec0ff */
[----:B------:R-:W-:Y:S02]  /*4280*/  UMOV UR6, 0x400 ;  /* 0x0000040000067882 */ /* 0x000fe40000000000 */
[----:B------:R-:W-:-:S06]  /*4290*/  ULEA UR6, UR45, UR6, 0x18 ;  /* 0x000000062d067291 */ /* 0x000fcc000f8ec0ff */
[----:B------:R-:W1:Y:S02]  /*42a0*/  LDS.U8 R0, [UR5+0x1c] ;  /* 0x00001c05ff007984 */ /* 0x000e640008000000 */
[----:B-1----:R-:W-:-:S13]  /*42b0*/  ISETP.NE.AND P0, PT, R0, RZ, PT ;  /* 0x000000ff0000720c */ /* 0x002fda0003f05270 */
[----:B------:R-:W-:Y:S05]  /*42c0*/  @P0 BRA `(.L_x_79) ;  /* 0x0000000400080947 */ /* 0x000fea0003800000 */
[----:B------:R-:W-:Y:S02]  /*42d0*/  UISETP.NE.U32.AND UP1, UPT, UR33, 0x1, UPT ;  /* 0x000000012100788c */ /* 0x000fe4000bf25070 */
[----:B------:R-:W-:-:S07]  /*42e0*/  UIADD3 UR7, UPT, UPT, UR5, 0x8, URZ ;  /* 0x0000000805077890 */ /* 0x000fce000fffe0ff */
[----:B------:R-:W-:Y:S05]  /*42f0*/  BRA.U !UP1, `(.L_x_80) ;  /* 0x00000001099c7547 */ /* 0x000fea000b800000 */
[----:B------:R-:W-:Y:S01]  /*4300*/  ELECT P0, URZ, PT ;  /* 0x0000000000ff782f */ /* 0x000fe20003800000 */
[----:B------:R-:W-:-:S12]  /*4310*/  BSSY B0, `(.L_x_80) ;  /* 0x0000025000007945 */ /* 0x000fd80003800000 */
[----:B------:R-:W-:Y:S05]  /*4320*/  @!P0 BRA `(.L_x_81) ;  /* 0x00000000008c8947 */ /* 0x000fea0003800000 */
[----:B------:R-:W-:-:S05]  /*4330*/  UMOV UR4, 0x10 ;  /* 0x0000001000047882 */ /* 0x000fca0000000000 */
[----:B------:R-:W-:Y:S04]  /*4340*/  DEPBAR.LE SB1, 0x36 ;  /* 0x00009d800000791a */ /* 0x000fe80000000000 */
[----:B------:R-:W1:Y:S02]  /*4350*/  UTCATOMSWS.2CTA.FIND_AND_SET.ALIGN UP0, UR4, UR4 ;  /* 0x00000004000475e3 */ /* 0x000e640008200800 */
[----:B-1----:R-:W-:Y:S01]  /*4360*/  MOV R11, UR4 ;  /* 0x00000004000b7c02 */ /* 0x002fe20008000f00 */
[----:B------:R-:W-:Y:S06]  /*4370*/  BRA.U UP0, `(.L_x_82) ;  /* 0x0000000100187547 */ /* 0x000fec000b800000 */
.L_x_83:
[----:B------:R-:W-:Y:S05]  /*4380*/  NANOSLEEP 0x64 ;  /* 0x000000640000795d */ /* 0x000fea0003800000 */
[----:B------:R-:W-:-:S05]  /*4390*/  UMOV UR4, 0x10 ;  /* 0x0000001000047882 */ /* 0x000fca0000000000 */
[----:B------:R-:W-:Y:S04]  /*43a0*/  DEPBAR.LE SB1, 0x36 ;  /* 0x00009d800000791a */ /* 0x000fe80000000000 */
[----:B------:R-:W1:Y:S02]  /*43b0*/  UTCATOMSWS.2CTA.FIND_AND_SET.ALIGN UP0, UR4, UR4 ;  /* 0x00000004000475e3 */ /* 0x000e640008200800 */
[----:B-1----:R-:W-:Y:S01]  /*43c0*/  MOV R11, UR4 ;  /* 0x00000004000b7c02 */ /* 0x002fe20008000f00 */
[----:B------:R-:W-:Y:S05]  /*43d0*/  BRA.U !UP0, `(.L_x_83) ;  /* 0xfffffffd08e87547 */ /* 0x000fea000b83ffff */
.L_x_82:
[----:B------:R-:W1:Y:S01]  /*43e0*/  LDS R7, [UR5+0x10] ;  /* 0x00001005ff077984 */ /* 0x000e620008000800 */
[----:B------:R-:W-:Y:S01]  /*43f0*/  IMAD.U32 R5, RZ, RZ, UR6 ;  /* 0x00000006ff057e24 */ /* 0x000fe2000f8e00ff */
[----:B------:R-:W-:-:S03]  /*4400*/  MOV R4, UR34 ;  /* 0x0000002200047c02 */ /* 0x000fc60008000f00 */
[----:B------:R-:W-:Y:S01]  /*4410*/  VIADD R5, R5, 0x280 ;  /* 0x0000028005057836 */ /* 0x000fe20000000000 */
[----:B-1----:R-:W-:-:S04]  /*4420*/  SHF.L.U32 R7, R7, 0x1f, RZ ;  /* 0x0000001f07077819 */ /* 0x002fc800000006ff */
[----:B------:R-:W1:Y:S02]  /*4430*/  SYNCS.PHASECHK.TRANS64.TRYWAIT P0, [UR5+0x8], R7 ;  /* 0x00000807ff0075a7 */ /* 0x000e640008001105 */
[----:B-1----:R-:W-:Y:S05]  /*4440*/  @P0 BRA `(.L_x_84) ;  /* 0x0000000000080947 */ /* 0x002fea0003800000 */
[----:B------:R-:W1:Y:S02]  /*4450*/  SYNCS.PHASECHK.TRANS64.TRYWAIT P0, [UR5+0x8], R7 ;  /* 0x00000807ff0075a7 */ /* 0x000e640008001105 */
[----:B-1----:R-:W-:Y:S05]  /*4460*/  @!P0 BRA `(.L_x_85) ;  /* 0x0000005400f88947 */ /* 0x002fea0003800000 */
.L_x_84:
[----:B-1----:R-:W-:Y:S01]  /*4470*/  HFMA2 R0, -RZ, RZ, 0, 5.9604644775390625e-08 ;  /* 0x00000001ff007431 */ /* 0x002fe200000001ff */
[----:B------:R-:W-:Y:S01]  /*4480*/  UPRMT UR4, UR34, 0x654, UR7 ;  /* 0x0000065422047896 */ /* 0x000fe20008000007 */
[----:B------:R-:W-:Y:S01]  /*4490*/  IMAD.MOV.U32 R8, RZ, RZ, 0xffff ;  /* 0x0000ffffff087424 */ /* 0x000fe200078e00ff */
[----:B------:R-:W-:Y:S01]  /*44a0*/  PRMT R4, R4, 0x654, R5 ;  /* 0x0000065404047816 */ /* 0x000fe20000000005 */
[----:B------:R-:W-:Y:S02]  /*44b0*/  IMAD.MOV.U32 R6, RZ, RZ, 0x4 ;  /* 0x00000004ff067424 */ /* 0x000fe400078e00ff */
[----:B------:R-:W-:Y:S01]  /*44c0*/  IMAD.SHL.U32 R9, R11, 0x20, RZ ;  /* 0x000000200b097824 */ /* 0x000fe200078e00ff */
[----:B------:R-:W-:Y:S02]  /*44d0*/  MOV R5, UR4 ;  /* 0x0000000400057c02 */ /* 0x000fe40008000f00 */
[-C--:B------:R-:W-:Y:S01]  /*44e0*/  SHF.L.U32 R8, R8, R11.reuse, RZ ;  /* 0x0000000b08087219 */ /* 0x080fe200000006ff */
[----:B------:R1:W-:Y:S01]  /*44f0*/  SYNCS.ARRIVE.TRANS64.RED RZ, [UR4], R6 ;  /* 0x00000006ffff79a7 */ /* 0x0003e20008000404 */
[----:B------:R-:W-:Y:S01]  /*4500*/  SHF.L.U32 R7, R0, R11, RZ ;  /* 0x0000000b00077219 */ /* 0x000fe200000006ff */
[----:B------:R1:W-:Y:S04]  /*4510*/  STS [UR6+0x280], R9 ;  /* 0x00028009ff007988 */ /* 0x0003e80008000806 */
[----:B------:R1:W-:Y:S04]  /*4520*/  STAS [R4.64], R11 ;  /* 0x0000000b04007dbd */ /* 0x0003e8000c0008ff */
[----:B------:R1:W-:Y:S04]  /*4530*/  ATOMS.OR RZ, [UR5+0x14], R8 ;  /* 0x00001408ffff798c */ /* 0x0003e8000b000005 */
[----:B------:R1:W-:Y:S04]  /*4540*/  ATOMS.OR RZ, [UR5+0x18], R7 ;  /* 0x00001807ffff798c */ /* 0x0003e8000b000005 */
[----:B------:R1:W-:Y:S02]  /*4550*/  ATOMS.XOR RZ, [UR5+0x10], R0 ;  /* 0x00001000ffff798c */ /* 0x0003e4000b800005 */
.L_x_81:
[----:B------:R-:W-:Y:S05]  /*4560*/  BSYNC B0 ;  /* 0x0000000000007941 */ /* 0x000fea0003800000 */
.L_x_80:
[----:B------:R-:W-:Y:S05]  /*4570*/  BRA.U UP1, `(.L_x_86) ;  /* 0x00000001016c7547 */ /* 0x000fea000b800000 */
[----:B------:R-:W-:-:S03]  /*4580*/  UMOV UR4, 0xffffffff ;  /* 0xffffffff00047882 */ /* 0x000fc60000000000 */
[----:B------:R-:W-:Y:S05]  /*4590*/  BRA.DIV UR4, `(.L_x_87) ;  /* 0x0000005604c47947 */ /* 0x000fea000b800000 */
[----:B------:R-:W-:-:S13]  /*45a0*/  ELECT P6, URZ, PT ;  /* 0x0000000000ff782f */ /* 0x000fda00038c0000 */
.L_x_207:
[----:B------:R-:W-:Y:S05]  /*45b0*/  @!P6 BRA `(.L_x_86) ;  /* 0x00000000005ce947 */ /* 0x000fea0003800000 */
[----:B-1----:R-:W1:Y:S02]  /*45c0*/  LDS R5, [UR5+0x10] ;  /* 0x00001005ff057984 */ /* 0x002e640008000800 */
[----:B-1----:R-:W-:-:S04]  /*45d0*/  SHF.L.U32 R5, R5, 0x1f, RZ ;  /* 0x0000001f05057819 */ /* 0x002fc800000006ff */
[----:B------:R-:W1:Y:S02]  /*45e0*/  SYNCS.PHASECHK.TRANS64.TRYWAIT P0, [UR5+0x8], R5 ;  /* 0x00000805ff0075a7 */ /* 0x000e640008001105 */
[----:B-1----:R-:W-:Y:S05]  /*45f0*/  @P0 BRA `(.L_x_88) ;  /* 0x0000000000080947 */ /* 0x002fea0003800000 */
[----:B------:R-:W1:Y:S02]  /*4600*/  SYNCS.PHASECHK.TRANS64.TRYWAIT P0, [UR5+0x8], R5 ;  /* 0x00000805ff0075a7 */ /* 0x000e640008001105 */
[----:B-1----:R-:W-:Y:S05]  /*4610*/  @!P0 BRA `(.L_x_89) ;  /* 0x0000005400c48947 */ /* 0x002fea0003800000 */
.L_x_88:
[----:B------:R-:W2:Y:S01]  /*4620*/  LDS R7, [UR6+0x280] ;  /* 0x00028006ff077984 */ /* 0x000ea20008000800 */
[----:B-1----:R-:W-:Y:S02]  /*4630*/  HFMA2 R0, -RZ, RZ, 0, 5.9604644775390625e-08 ;  /* 0x00000001ff007431 */ /* 0x002fe400000001ff */
[----:B------:R-:W-:Y:S01]  /*4640*/  IMAD.MOV.U32 R4, RZ, RZ, 0xffff ;  /* 0x0000ffffff047424 */ /* 0x000fe200078e00ff */
[----:B------:R-:W-:Y:S01]  /*4650*/  UPRMT UR4, UR34, 0x654, UR7 ;  /* 0x0000065422047896 */ /* 0x000fe20008000007 */
[----:B--2---:R-:W-:-:S03]  /*4660*/  IMAD.SHL.U32 R5, R7, 0x20, RZ ;  /* 0x0000002007057824 */ /* 0x004fc600078e00ff */
[-C--:B------:R-:W-:Y:S02]  /*4670*/  SHF.L.U32 R4, R4, R7.reuse, RZ ;  /* 0x0000000704047219 */ /* 0x080fe400000006ff */
[----:B------:R-:W-:Y:S01]  /*4680*/  SHF.L.U32 R7, R0, R7, RZ ;  /* 0x0000000700077219 */ /* 0x000fe200000006ff */
[----:B------:R2:W-:Y:S04]  /*4690*/  STS [UR6+0x280], R5 ;  /* 0x00028005ff007988 */ /* 0x0005e80008000806 */
[----:B------:R2:W-:Y:S04]  /*46a0*/  ATOMS.OR RZ, [UR5+0x14], R4 ;  /* 0x00001404ffff798c */ /* 0x0005e8000b000005 */
[----:B------:R2:W-:Y:S01]  /*46b0*/  ATOMS.OR RZ, [UR5+0x18], R7 ;  /* 0x00001807ffff798c */ /* 0x0005e2000b000005 */
[----:B------:R-:W-:Y:S03]  /*46c0*/  SYNCS.ARRIVE.TRANS64.RED.A1T0 RZ, [UR4], RZ ;  /* 0x000000ffffff79a7 */ /* 0x000fe60008100404 */
[----:B------:R2:W-:Y:S01]  /*46d0*/  ATOMS.XOR RZ, [UR5+0x10], R0 ;  /* 0x00001000ffff798c */ /* 0x0005e2000b800005 */
[----:B------:R-:W-:Y:S05]  /*46e0*/  BRA `(.L_x_86) ;  /* 0x0000000000107947 */ /* 0x000fea0003800000 */
.L_x_79:
[----:B------:R-:W-:Y:S02]  /*46f0*/  MOV R0, 0xffffffff ;  /* 0xffffffff00007802 */ /* 0x000fe40000000f00 */
[----:B------:R-:W-:-:S03]  /*4700*/  MOV R4, 0x4730 ;  /* 0x0000473000047802 */ /* 0x000fc60000000f00 */
[----:B------:R1:W-:Y:S04]  /*4710*/  STS [UR6+0x280], R0 ;  /* 0x00028000ff007988 */ /* 0x0003e80008000806 */
[----:B-1---5:R-:W-:Y:S05]  /*4720*/  CALL.REL.NOINC `($__internal_1_$__cuda_sm10x_tcgen05_guardrail_trap_phase_invalid_during_alloc) ;  /* 0x0000005c000c7944 */ /* 0x022fea0003c00000 */
.L_x_86:
[----:B------:R-:W-:Y:S05]  /*4730*/  WARPSYNC.ALL ;  /* 0x0000000000007948 */ /* 0x000fea0003800000 */
[----:B------:R-:W3:Y:S01]  /*4740*/  S2UR UR4, SR_CgaCtaId ;  /* 0x00000000000479c3 */ /* 0x000ee20000008800 */
[----:B------:R-:W-:Y:S01]  /*4750*/  UMOV UR17, 0x400 ;  /* 0x0000040000117882 */ /* 0x000fe20000000000 */
[----:B------:R-:W-:-:S06]  /*4760*/  NOP ;  /* 0x0000000000007918 */ /* 0x000fcc0000000000 */
[----:B------:R-:W-:Y:S06]  /*4770*/  BAR.ARV 0x6, 0xa0 ;  /* 0x0182800000007b1d */ /* 0x000fec0000002000 */
[----:B------:R-:W4:Y:S01]  /*4780*/  LDCU UR6, c[0x0][0x38c] ;  /* 0x00007180ff0677ac */ /* 0x000f220008000800 */
[----:B------:R-:W-:Y:S01]  /*4790*/  LOP3.LUT R3, R3, 0xffff, RZ, 0xc0, !PT ;  /* 0x0000ffff03037812 */ /* 0x000fe200078ec0ff */
[----:B-1----:R-:W-:Y:S01]  /*47a0*/  IMAD.MOV.U32 R9, RZ, RZ, 0x1 ;  /* 0x00000001ff097424 */ /* 0x002fe200078e00ff */
[----:B------:R-:W-:Y:S01]  /*47b0*/  LOP3.LUT R2, R2, 0xffff, RZ, 0xc0, !PT ;  /* 0x0000ffff02027812 */ /* 0x000fe200078ec0ff */
[----:B------:R-:W-:Y:S01]  /*47c0*/  IMAD.MOV.U32 R8, RZ, RZ, RZ ;  /* 0x000000ffff087224 */ /* 0x000fe200078e00ff */
[----:B------:R-:W-:Y:S01]  /*47d0*/  R2UR UR20, R3 ;  /* 0x00000000031472ca */ /* 0x000fe200000e0000 */
[----:B------:R-:W-:Y:S01]  /*47e0*/  UMOV UR24, URZ ;  /* 0x000000ff00187c82 */ /* 0x000fe20008000000 */
[----:B------:R-:W-:-:S02]  /*47f0*/  R2UR UR30, R2 ;  /* 0x00000000021e72ca */ /* 0x000fc400000e0000 */
[----:B------:R-:W-:Y:S01]  /*4800*/  CS2R R2, SRZ ;  /* 0x0000000000027805 */ /* 0x000fe2000001ff00 */
[----:B------:R-:W-:Y:S01]  /*4810*/  UMOV UR15, URZ ;  /* 0x000000ff000f7c82 */ /* 0x000fe20008000000 */
[----:B---3--:R-:W-:Y:S01]  /*4820*/  ULEA UR17, UR4, UR17, 0x18 ;  /* 0x0000001104117291 */ /* 0x008fe2000f8ec0ff */
[----:B------:R-:W-:Y:S01]  /*4830*/  UMOV UR14, URZ ;  /* 0x000000ff000e7c82 */ /* 0x000fe20008000000 */
[----:B------:R-:W-:Y:S02]  /*4840*/  UISETP.NE.AND UP3, UPT, UR33, URZ, UPT ;  /* 0x000000ff2100728c */ /* 0x000fe4000bf65270 */
[----:B------:R-:W-:Y:S02]  /*4850*/  UIADD3 UR5, UPT, UPT, UR17, 0x4400, URZ ;  /* 0x0000440011057890 */ /* 0x000fe4000fffe0ff */
[----:B------:R-:W-:-:S03]  /*4860*/  UIADD3 UR4, UPT, UPT, UR17, 0x1e400, URZ ;  /* 0x0001e40011047890 */ /* 0x000fc6000fffe0ff */
[----:B--2---:R-:W1:Y:S01]  /*4870*/  LDS R0, [UR17+0x280] ;  /* 0x00028011ff007984 */ /* 0x004e620008000800 */
[----:B----4-:R-:W-:Y:S02]  /*4880*/  UIADD3 UR6, UPT, UPT, UR6, 0x3f, URZ ;  /* 0x0000003f06067890 */ /* 0x010fe4000fffe0ff */
[----:B------:R-:W-:Y:S02]  /*4890*/  USHF.R.U32.HI UR5, URZ, 0x4, UR5 ;  /* 0x00000004ff057899 */ /* 0x000fe40008011605 */
[----:B------:R-:W-:Y:S02]  /*48a0*/  USHF.R.S32.HI UR25, URZ, 0x1f, UR6 ;  /* 0x0000001fff197899 */ /* 0x000fe40008011406 */
[----:B------:R-:W-:Y:S02]  /*48b0*/  USHF.R.U32.HI UR4, URZ, 0x4, UR4 ;  /* 0x00000004ff047899 */ /* 0x000fe40008011604 */
[----:B------:R-:W-:Y:S02]  /*48c0*/  ULEA.HI UR25, UR25, UR6, URZ, 0x6 ;  /* 0x0000000619197291 */ /* 0x000fe4000f8f30ff */
[----:B------:R-:W-:-:S02]  /*48d0*/  ULOP3.LUT UR5, UR5, 0x3fff, URZ, 0xc0, !UPT ;  /* 0x00003fff05057892 */ /* 0x000fc4000f8ec0ff */
[----:B------:R-:W-:Y:S02]  /*48e0*/  USHF.R.S32.HI UR25, URZ, 0x6, UR25 ;  /* 0x00000006ff197899 */ /* 0x000fe40008011419 */
[----:B------:R-:W-:Y:S02]  /*48f0*/  ULOP3.LUT UR22, UR4, 0x3fff, URZ, 0xc0, !UPT ;  /* 0x00003fff04167892 */ /* 0x000fe4000f8ec0ff */
[----:B------:R-:W-:Y:S02]  /*4900*/  UISETP.LT.AND UP0, UPT, UR25, 0x1, UPT ;  /* 0x000000011900788c */ /* 0x000fe4000bf01270 */
[----:B------:R-:W-:Y:S02]  /*4910*/  ULOP3.LUT UR21, UR5, 0x10000, URZ, 0xfc, !UPT ;  /* 0x0001000005157892 */ /* 0x000fe4000f8efcff */
[----:B------:R-:W-:Y:S02]  /*4920*/  ULOP3.LUT UR22, UR22, 0x10000, URZ, 0xfc, !UPT ;  /* 0x0001000016167892 */ /* 0x000fe4000f8efcff */
[----:B------:R-:W-:Y:S01]  /*4930*/  USEL UR31, UR25, 0x1, !UP0 ;  /* 0x00000001191f7887 */ /* 0x000fe2000c000000 */
[----:B------:R-:W-:Y:S01]  /*4940*/  UMOV UR28, 0x0 ;  /* 0x00000000001c7882 */ /* 0x000fe20000000000 */
[----:B------:R-:W-:Y:S01]  /*4950*/  UMOV UR29, 0x8200490 ;  /* 0x08200490001d7882 */ /* 0x000fe20000000000 */
[----:B------:R-:W-:Y:S01]  /*4960*/  UMOV UR26, 0x0 ;  /* 0x00000000001a7882 */ /* 0x000fe20000000000 */
[----:B------:R-:W-:Y:S01]  /*4970*/  UMOV UR27, 0x8200490 ;  /* 0x08200490001b7882 */ /* 0x000fe20000000000 */
[----:B-1----:R-:W-:-:S15]  /*4980*/  R2UR UR32, R0 ;  /* 0x00000000002072ca */ /* 0x002fde00000e0000 */
.L_x_97:
[C---:B------:R-:W-:Y:S02]  /*4990*/  LEA R0, R8.reuse, UR17, 0x3 ;  /* 0x0000001108007c11 */ /* 0x040fe4000f8e18ff */
[----:B------:R-:W-:Y:S02]  /*49a0*/  SHF.L.U32 R5, R3, 0x1f, RZ ;  /* 0x0000001f03057819 */ /* 0x000fe400000006ff */
[----:B------:R-:W-:Y:S02]  /*49b0*/  LEA R4, R8, UR17, 0x4 ;  /* 0x0000001108047c11 */ /* 0x000fe4000f8e20ff */
[----:B------:R-:W1:Y:S02]  /*49c0*/  SYNCS.PHASECHK.TRANS64.TRYWAIT P0, [R0+URZ+0x1d0], R5 ;  /* 0x0001d005000075a7 */ /* 0x000e6400080011ff */
[----:B-1-3--:R-:W-:Y:S05]  /*49d0*/  @!P0 BRA `(.L_x_90) ;  /* 0x0000005000ec8947 */ /* 0x00afea0003800000 */
.L_x_208:
[----:B-1----:R-:W1:Y:S01]  /*49e0*/  LDS.128 R4, [R4+0x260] ;  /* 0x0002600004047984 */ /* 0x002e620000000c00 */
[----:B------:R-:W-:Y:S02]  /*49f0*/  VIADD R0, R0, 0x1e0 ;  /* 0x000001e000007836 */ /* 0x000fe40000000000 */
[----:B------:R-:W-:Y:S01]  /*4a00*/  VIADD R8, R8, 0x1 ;  /* 0x0000000108087836 */ /* 0x000fe20000000000 */
[----:B------:R-:W-:Y:S01]  /*4a10*/  @!PT LDS RZ, [RZ] ;  /* 0x00000000fffff984 */ /* 0x000fe20000000800 */
[----:B------:R-:W-:Y:S01]  /*4a20*/  @!PT LDS RZ, [RZ] ;  /* 0x00000000fffff984 */ /* 0x000fe20000000800 */
[----:B------:R-:W-:Y:S01]  /*4a30*/  @!PT LDS RZ, [RZ] ;  /* 0x00000000fffff984 */ /* 0x000fe20000000800 */
[----:B------:R-:W-:Y:S01]  /*4a40*/  @!PT LDS RZ, [RZ] ;  /* 0x00000000fffff984 */ /* 0x000fe20000000800 */
[----:B------:R2:W-:Y:S06]  /*4a50*/  MEMBAR.ALL.CTA ;  /* 0x0000000000007992 */ /* 0x0005ec0000008000 */
[----:B--2---:R-:W2:Y:S01]  /*4a60*/  FENCE.VIEW.ASYNC.S ;  /* 0x00000000000073c6 */ /* 0x004ea20000000000 */
[----:B------:R-:W-:-:S04]  /*4a70*/  PRMT R0, RZ, 0x654, R0 ;  /* 0x00000654ff007816 */ /* 0x000fc80000000000 */
[----:B--2---:R2:W-:Y:S01]  /*4a80*/  SYNCS.ARRIVE.TRANS64.RED.A1T0 RZ, [R0+URZ], RZ ;  /* 0x000000ff00ff79a7 */ /* 0x0045e200081004ff */
[----:B-1----:R-:W-:Y:S01]  /*4a90*/  LOP3.LUT P1, RZ, R6, 0x1, RZ, 0xc0, !PT ;  /* 0x0000000106ff7812 */ /* 0x002fe2000782c0ff */
[----:B--2---:R-:W-:-:S12]  /*4aa0*/  BRA.U UP3, `(.L_x_91) ;  /* 0x0000000103e07547 */ /* 0x004fd8000b800000 */
[----:B------:R-:W1:Y:S01]  /*4ab0*/  LDCU UR4, c[0x0][0x38c] ;  /* 0x00007180ff0477ac */ /* 0x000e620008000800 */
[----:B------:R-:W-:Y:S02]  /*4ac0*/  PLOP3.LUT P2, PT, PT, PT, PT, 0x80, 0x8 ;  /* 0x000000000008781c */ /* 0x000fe40003f4f070 */
[----:B------:R-:W-:Y:S01]  /*4ad0*/  SHF.L.U32 R5, R9, 0x1f, RZ ;  /* 0x0000001f09057819 */ /* 0x000fe200000006ff */
[----:B------:R-:W-:Y:S02]  /*4ae0*/  ULEA UR23, UR24, UR17, 0x3 ;  /* 0x0000001118177291 */ /* 0x000fe4000f8e18ff */
[----:B------:R-:W-:Y:S02]  /*4af0*/  ULEA UR18, UR24, UR32, 0x6 ;  /* 0x0000002018127291 */ /* 0x000fe4000f8e30ff */
[----:B-1----:R-:W-:-:S06]  /*4b00*/  UISETP.GE.AND UP0, UPT, UR4, 0x1, UPT ;  /* 0x000000010400788c */ /* 0x002fcc000bf06270 */
[----:B------:R-:W-:-:S05]  /*4b10*/  PLOP3.LUT P0, PT, PT, PT, UP0, 0x80, 0x8 ;  /* 0x000000000008781c */ /* 0x000fca0003f0f008 */
[----:B------:R-:W-:-:S08]  /*4b20*/  @UP0 ULEA UR4, UR15, UR17, 0x3 ;  /* 0x000000110f040291 */ /* 0x000fd0000f8e18ff */
[----:B------:R-:W-:-:S04]  /*4b30*/  @P0 SHF.L.U32 R0, R2, 0x1f, RZ ;  /* 0x0000001f02000819 */ /* 0x000fc800000006ff */
[----:B------:R1:W2:Y:S01]  /*4b40*/  @P0 SYNCS.PHASECHK.TRANS64.TRYWAIT P2, [UR4], R0 ;  /* 0x00000000ff0005a7 */ /* 0x0002a20008041104 */
[----:B------:R-:W3:Y:S02]  /*4b50*/  SYNCS.PHASECHK.TRANS64.TRYWAIT P0, [UR23+0x210], R5 ;  /* 0x00021005ff0075a7 */ /* 0x000ee40008001117 */
[----:B-123--:R-:W-:Y:S05]  /*4b60*/  @!P0 BRA `(.L_x_92) ;  /* 0x00000050009c8947 */ /* 0x00efea0003800000 */
.L_x_210:
[----:B------:R-:W-:Y:S01]  /*4b70*/  UMOV UR19, UR14 ;  /* 0x0000000e00137c82 */ /* 0x000fe20008000000 */
[----:B------:R-:W-:Y:S05]  /*4b80*/  BRA.U !UP0, `(.L_x_93) ;  /* 0x0000000108987547 */ /* 0x000fea000b800000 */
[----:B------:R-:W-:Y:S02]  /*4b90*/  UIADD3 UR19, UPT, UPT, UR31, UR14, URZ ;  /* 0x0000000e1f137290 */ /* 0x000fe4000fffe0ff */
[----:B------:R-:W-:Y:S01]  /*4ba0*/  UPLOP3.LUT UP2, UPT, UPT, UPT, UPT, 0x40, 0x4 ;  /* 0x000000000004789c */ /* 0x000fe20003f4e870 */
[----:B------:R-:W-:Y:S01]  /*4bb0*/  UMOV UR16, UR25 ;  /* 0x0000001900107c82 */ /* 0x000fe20008000000 */
[----:B------:R-:W-:-:S09]  /*4bc0*/  UMOV UR6, UR15 ;  /* 0x0000000f00067c82 */ /* 0x000fd20008000000 */
.L_x_96:
[----:B--2---:R-:W-:Y:S01]  /*4bd0*/  ULEA UR5, UR6, UR17, 0x3 ;  /* 0x0000001106057291 */ /* 0x004fe2000f8e18ff */
[----:B---3--:R-:W-:Y:S11]  /*4be0*/  @P2 BRA `(.L_x_94) ;  /* 0x00000000000c2947 */ /* 0x008ff60003800000 */
[----:B-1----:R-:W-:Y:S04]  /*4bf0*/  SHF.L.U32 R5, R2, 0x1f, RZ ;  /* 0x0000001f02057819 */ /* 0x002fe800000006ff */
[----:B------:R-:W1:Y:S02]  /*4c00*/  SYNCS.PHASECHK.TRANS64.TRYWAIT P0, [UR5], R5 ;  /* 0x00000005ff0075a7 */ /* 0x000e640008001105 */
[----:B-1----:R-:W-:Y:S05]  /*4c10*/  @!P0 BRA `(.L_x_95) ;  /* 0x0000005000888947 */ /* 0x002fea0003800000 */
.L_x_94:
[----:B------:R-:W-:Y:S01]  /*4c20*/  UISETP.NE.AND UP0, UPT, UR16, 0x1, UPT ;  /* 0x000000011000788c */ /* 0x000fe2000bf05270 */
[----:B------:R-:W-:Y:S01]  /*4c30*/  PLOP3.LUT P2, PT, PT, PT, PT, 0x80, 0x8 ;  /* 0x000000000008781c */ /* 0x000fe20003f4f070 */
[----:B------:R-:W-:Y:S02]  /*4c40*/  UIADD3 UR4, UPT, UPT, UR6, 0x1, URZ ;  /* 0x0000000106047890 */ /* 0x000fe4000fffe0ff */
[----:B------:R-:W-:Y:S02]  /*4c50*/  ULEA UR12, UR6, UR22, 0x8 ;  /* 0x00000016060c7291 */ /* 0x000fe4000f8e40ff */
[----:B------:R-:W-:Y:S01]  /*4c60*/  UISETP.NE.AND UP1, UPT, UR4, 0x1a, UPT ;  /* 0x0000001a0400788c */ /* 0x000fe2000bf25270 */
[----:B------:R-:W-:Y:S01]  /*4c70*/  PLOP3.LUT P0, PT, PT, PT, UP0, 0x80, 0x8 ;  /* 0x000000000008781c */ /* 0x000fe20003f0f008 */
[----:B------:R-:W-:Y:S02]  /*4c80*/  UIADD3 UR10, UPT, UPT, UR12, 0x2, URZ ;  /* 0x000000020c0a7890 */ /* 0x000fe4000fffe0ff */
[----:B------:R-:W-:Y:S02]  /*4c90*/  USEL UR7, URZ, 0x1, UP1 ;  /* 0x00000001ff077887 */ /* 0x000fe40008800000 */
[----:B------:R-:W-:Y:S02]  /*4ca0*/  USEL UR15, UR4, URZ, UP1 ;  /* 0x000000ff040f7287 */ /* 0x000fe40008800000 */
[----:B------:R-:W-:Y:S02]  /*4cb0*/  UIADD3 UR14, UPT, UPT, UR14, 0x1, URZ ;  /* 0x000000010e0e7890 */ /* 0x000fe4000fffe0ff */
[----:B------:R-:W-:Y:S01]  /*4cc0*/  @UP0 ULEA UR4, UR15, UR17, 0x3 ;  /* 0x000000110f040291 */ /* 0x000fe2000f8e18ff */
[----:B------:R-:W-:Y:S01]  /*4cd0*/  LOP3.LUT R2, R2, UR7, RZ, 0x3c, !PT ;  /* 0x0000000702027c12 */ /* 0x000fe2000f8e3cff */
[----:B------:R-:W-:Y:S01]  /*4ce0*/  UIADD3 UR7, UPT, UPT, UR5, 0xd0, URZ ;  /* 0x000000d005077890 */ /* 0x000fe2000fffe0ff */
[----:B------:R-:W-:Y:S02]  /*4cf0*/  UMOV UR13, 0x80004020 ;  /* 0x80004020000d7882 */ /* 0x000fe40000000000 */
[----:B-1----:R-:W-:Y:S01]  /*4d00*/  @P0 SHF.L.U32 R0, R2, 0x1f, RZ ;  /* 0x0000001f02000819 */ /* 0x002fe200000006ff */
[----:B------:R-:W-:Y:S01]  /*4d10*/  UMOV UR5, 0x80004020 ;  /* 0x8000402000057882 */ /* 0x000fe20000000000 */
[----:B------:R-:W-:Y:S01]  /*4d20*/  UMOV UR11, 0x80004020 ;  /* 0x80004020000b7882 */ /* 0x000fe20000000000 */
[----:B------:R-:W-:Y:S01]  /*4d30*/  UMOV UR9, 0x80004020 ;  /* 0x8000402000097882 */ /* 0x000fe20000000000 */
[----:B------:R2:W3:Y:S01]  /*4d40*/  @P0 SYNCS.PHASECHK.TRANS64.TRYWAIT P2, [UR4], R0 ;  /* 0x00000000ff0005a7 */ /* 0x0004e20008041104 */
[----:B------:R-:W-:Y:S02]  /*4d50*/  ULEA UR4, UR6, UR21, 0x8 ;  /* 0x0000001506047291 */ /* 0x000fe4000f8e40ff */
[----:B------:R-:W-:Y:S02]  /*4d60*/  UISETP.NE.AND UP0, UPT, UR14, UR19, UPT ;  /* 0x000000130e00728c */ /* 0x000fe4000bf05270 */
[----:B------:R-:W-:Y:S02]  /*4d70*/  UIADD3 UR8, UPT, UPT, UR4, 0x2, URZ ;  /* 0x0000000204087890 */ /* 0x000fe4000fffe0ff */
[----:B------:R-:W-:Y:S01]  /*4d80*/  UIADD3 UR16, UPT, UPT, UR16, -0x1, URZ ;  /* 0xffffffff10107890 */ /* 0x000fe2000fffe0ff */
[----:B------:R-:W-:Y:S02]  /*4d90*/  UMOV UR6, UR15 ;  /* 0x0000000f00067c82 */ /* 0x000fe40008000000 */
[----:B------:R2:W-:Y:S01]  /*4da0*/  UTCQMMA.2CTA gdesc[UR4], gdesc[UR12], tmem[UR18], tmem[UR28], idesc[UR29], UP2 ;  /* 0x00ff1c0c040075ea */ /* 0x0005e20009200312 */
[----:B------:R-:W-:Y:S03]  /*4db0*/  UPLOP3.LUT UP2, UPT, UPT, UPT, UPT, 0x80, 0x8 ;  /* 0x000000000008789c */ /* 0x000fe60003f4f070 */
[----:B------:R2:W-:Y:S01]  /*4dc0*/  UTCQMMA.2CTA gdesc[UR8], gdesc[UR10], tmem[UR18], tmem[UR26], idesc[UR27], UPT ;  /* 0x00ff1a0a080075ea */ /* 0x0005e2000ba00312 */
[----:B------:R2:W-:Y:S01]  /*4dd0*/  UTCBAR.2CTA.MULTICAST [UR7], URZ, UR20 ;  /* 0x000000ff070073e9 */ /* 0x0005e20008200814 */
[----:B------:R-:W-:Y:S06]  /*4de0*/  BRA.U UP0, `(.L_x_96) ;  /* 0xfffffffd00787547 */ /* 0x000fec000b83ffff */
.L_x_93:
[----:B--2---:R-:W-:Y:S01]  /*4df0*/  UIADD3 UR4, UPT, UPT, UR23, 0x1f0, URZ ;  /* 0x000001f017047890 */ /* 0x004fe2000fffe0ff */
[----:B------:R-:W-:-:S08]  /*4e00*/  UMOV UR14, UR19 ;  /* 0x00000013000e7c82 */ /* 0x000fd00008000000 */
[----:B------:R2:W-:Y:S01]  /*4e10*/  UTCBAR.2CTA.MULTICAST [UR4], URZ, UR30 ;  /* 0x000000ff040073e9 */ /* 0x0005e2000820081e */
[----:B------:R-:W-:Y:S02]  /*4e20*/  NOP ;  /* 0x0000000000007918 */ /* 0x000fe40000000000 */
.L_x_91:
[----:B--2---:R-:W-:Y:S01]  /*4e30*/  UIADD3 UR4, UPT, UPT, UR24, 0x1, URZ ;  /* 0x0000000118047890 */ /* 0x004fe2000fffe0ff */
[----:B------:R-:W-:-:S03]  /*4e40*/  ISETP.NE.AND P0, PT, R8, 0x2, PT ;  /* 0x000000020800780c */ /* 0x000fc60003f05270 */
[----:B------:R-:W-:Y:S01]  /*4e50*/  UISETP.NE.AND UP0, UPT, UR4, 0x4, UPT ;  /* 0x000000040400788c */ /* 0x000fe2000bf05270 */
[----:B-1----:R-:W-:Y:S02]  /*4e60*/  SEL R0, RZ, 0x1, P0 ;  /* 0x00000001ff007807 */ /* 0x002fe40000000000 */
[----:B------:R-:W-:Y:S01]  /*4e70*/  SEL R8, R8, RZ, P0 ;  /* 0x000000ff08087207 */ /* 0x000fe20000000000 */
[----:B------:R-:W-:Y:S01]  /*4e80*/  USEL UR5, URZ, 0x1, UP0 ;  /* 0x00000001ff057887 */ /* 0x000fe20008000000 */
[----:B------:R-:W-:Y:S01]  /*4e90*/  LOP3.LUT R3, R3, R0, RZ, 0x3c, !PT ;  /* 0x0000000003037212 */ /* 0x000fe200078e3cff */
[----:B------:R-:W-:-:S04]  /*4ea0*/  USEL UR24, UR4, URZ, UP0 ;  /* 0x000000ff04187287 */ /* 0x000fc80008000000 */
[----:B------:R-:W-:Y:S01]  /*4eb0*/  LOP3.LUT R9, R9, UR5, RZ, 0x3c, !PT ;  /* 0x0000000509097c12 */ /* 0x000fe2000f8e3cff */
[----:B------:R-:W-:Y:S07]  /*4ec0*/  @P1 BRA `(.L_x_97) ;  /* 0xfffffff800b01947 */ /* 0x000fee000383ffff */
[----:B------:R-:W1:Y:S01]  /*4ed0*/  S2UR UR8, SR_CgaCtaId ;  /* 0x00000000000879c3 */ /* 0x000e620000008800 */
[----:B------:R-:W-:Y:S01]  /*4ee0*/  ELECT P0, URZ, PT ;  /* 0x0000000000ff782f */ /* 0x000fe20003800000 */
[----:B------:R-:W-:Y:S01]  /*4ef0*/  HFMA2 R0, -RZ, RZ, 0, 5.9604644775390625e-08 ;  /* 0x00000001ff007431 */ /* 0x000fe200000001ff */
[----:B------:R-:W-:-:S05]  /*4f00*/  UMOV UR4, 0x40 ;  /* 0x0000004000047882 */ /* 0x000fca0000000000 */
[----:B------:R-:W-:Y:S01]  /*4f10*/  UVIRTCOUNT.DEALLOC.SMPOOL 0x80 ;  /* 0x000000800000784c */ /* 0x000fe20000000000 */
[----:B------:R-:W-:Y:S02]  /*4f20*/  UISETP.NE.AND UP1, UPT, UR33, URZ, UPT ;  /* 0x000000ff2100728c */ /* 0x000fe4000bf25270 */
[----:B-1----:R-:W-:-:S09]  /*4f30*/  ULEA UR8, UR8, UR4, 0x18 ;  /* 0x0000000408087291 */ /* 0x002fd2000f8ec0ff */
[----:B------:R1:W-:Y:S01]  /*4f40*/  @P0 STS.U8 [UR8+0x1c], R0 ;  /* 0x00001c00ff000988 */ /* 0x0003e20008000008 */
[----:B------:R-:W-:Y:S05]  /*4f50*/  BRA.U UP1, `(.L_x_98) ;  /* 0x0000000101a07547 */ /* 0x000fea000b800000 */
[----:B------:R-:W-:Y:S01]  /*4f60*/  UIADD3 UR7, UPT, UPT, UR17, 0x210, URZ ;  /* 0x0000021011077890 */ /* 0x000fe2000fffe0ff */
[----:B------:R-:W-:-:S03]  /*4f70*/  SHF.L.U32 R3, R9, 0x1f, RZ ;  /* 0x0000001f09037819 */ /* 0x000fc600000006ff */
[----:B------:R-:W-:-:S09]  /*4f80*/  ULEA UR4, UR24, UR7, 0x3 ;  /* 0x0000000718047291 */ /* 0x000fd2000f8e18ff */
[----:B------:R-:W2:Y:S02]  /*4f90*/  SYNCS.PHASECHK.TRANS64.TRYWAIT P0, [UR4], R3 ;  /* 0x00000003ff0075a7 */ /* 0x000ea40008001104 */
[----:B--2---:R-:W-:Y:S05]  /*4fa0*/  @!P0 BRA `(.L_x_99) ;  /* 0x0000004c00bc8947 */ /* 0x004fea0003800000 */
.L_x_213:
        /* <DEDUP_REMOVED lines=9> */
.L_x_215:
        /* <DEDUP_REMOVED lines=9> */
.L_x_217:
[----:B------:R-:W-:-:S04]  /*50d0*/  UIADD3 UR4, UPT, UPT, UR4, 0x1, URZ ;  /* 0x0000000104047890 */ /* 0x000fc8000fffe0ff */
[----:B------:R-:W-:-:S04]  /*50e0*/  UISETP.NE.AND UP0, UPT, UR4, 0x4, UPT ;  /* 0x000000040400788c */ /* 0x000fc8000bf05270 */
[----:B------:R-:W-:Y:S02]  /*50f0*/  USEL UR5, URZ, 0x1, UP0 ;  /* 0x00000001ff057887 */ /* 0x000fe40008000000 */
[----:B------:R-:W-:-:S04]  /*5100*/  USEL UR4, UR4, URZ, UP0 ;  /* 0x000000ff04047287 */ /* 0x000fc80008000000 */
[----:B------:R-:W-:Y:S01]  /*5110*/  ULEA UR4, UR4, UR7, 0x3 ;  /* 0x0000000704047291 */ /* 0x000fe2000f8e18ff */
[----:B-1----:R-:W-:-:S04]  /*5120*/  LOP3.LUT R3, R2, UR5, RZ, 0x3c, !PT ;  /* 0x0000000502037c12 */ /* 0x002fc8000f8e3cff */
[----:B------:R-:W-:Y:S01]  /*5130*/  SHF.L.U32 R3, R3, 0x1f, RZ ;  /* 0x0000001f03037819 */ /* 0x000fe200000006ff */
[----:B------:R-:W-:-:S04]  /*5140*/  IMAD.U32 R0, RZ, RZ, UR4 ;  /* 0x00000004ff007e24 */ /* 0x000fc8000f8e00ff */
[----:B------:R1:W2:Y:S03]  /*5150*/  SYNCS.PHASECHK.TRANS64.TRYWAIT P0, [R0+URZ], R3 ;  /* 0x00000003000075a7 */ /* 0x0002a600080011ff */
[----:B--2---:R-:W-:Y:S05]  /*5160*/  @!P0 NANOSLEEP.SYNCS 0x989680 ;  /* 0x009896800000895d */ /* 0x004fea0003900000 */
[----:B------:R-:W2:Y:S02]  /*5170*/  @!P0 SYNCS.PHASECHK.TRANS64 P0, [R0+URZ], R3 ;  /* 0x00000003000085a7 */ /* 0x000ea400080010ff */
[----:B--2---:R-:W-:Y:S05]  /*5180*/  @P0 BRA `(.L_x_102) ;  /* 0x0000000000200947 */ /* 0x004fea0003800000 */
.L_x_103:
[----:B--2---:R2:W4:Y:S02]  /*5190*/  SYNCS.PHASECHK.TRANS64.TRYWAIT P0, [R0+URZ], R3 ;  /* 0x00000003000075a7 */ /* 0x00452400080011ff */
[----:B----4-:R-:W-:Y:S05]  /*51a0*/  @!P0 NANOSLEEP.SYNCS 0x989680 ;  /* 0x009896800000895d */ /* 0x010fea0003900000 */
[----:B------:R-:W4:Y:S02]  /*51b0*/  @!P0 SYNCS.PHASECHK.TRANS64 P0, [R0+URZ], R3 ;  /* 0x00000003000085a7 */ /* 0x000f2400080010ff */
[----:B----4-:R-:W-:Y:S05]  /*51c0*/  @!P0 BRA `(.L_x_103) ;  /* 0xfffffffc00f08947 */ /* 0x010fea000383ffff */
[----:B------:R-:W-:Y:S05]  /*51d0*/  BRA `(.L_x_102) ;  /* 0x00000000000c7947 */ /* 0x000fea0003800000 */
.L_x_98:
[----:B------:R-:W-:-:S04]  /*51e0*/  UIADD3 UR4, UPT, UPT, UR17, 0x250, URZ ;  /* 0x0000025011047890 */ /* 0x000fc8000fffe0ff */
[----:B------:R-:W-:-:S09]  /*51f0*/  UPRMT UR4, UR34, 0x654, UR4 ;  /* 0x0000065422047896 */ /* 0x000fd20008000004 */
[----:B------:R-:W-:Y:S03]  /*5200*/  SYNCS.ARRIVE.TRANS64.RED.A1T0 RZ, [UR4], RZ ;  /* 0x000000ffffff79a7 */ /* 0x000fe60008100404 */
.L_x_102:
[----:B-12---:R-:W-:Y:S01]  /*5210*/  SHF.L.U32 R3, RZ, 0x1f, RZ ;  /* 0x0000001fff037819 */ /* 0x006fe200000006ff */
[----:B------:R-:W-:Y:S01]  /*5220*/  UIADD3 UR4, UPT, UPT, UR17, 0x250, URZ ;  /* 0x0000025011047890 */ /* 0x000fe2000fffe0ff */
[----:B------:R-:W-:Y:S02]  /*5230*/  PLOP3.LUT P0, PT, PT, PT, UP1, 0x80, 0x8 ;  /* 0x000000000008781c */ /* 0x000fe40003f0f018 */
[----:B------:R-:W1:Y:S02]  /*5240*/  SYNCS.PHASECHK.TRANS64.TRYWAIT P1, [UR17+0x250], R3 ;  /* 0x00025003ff0075a7 */ /* 0x000e640008021111 */
[----:B-1----:R-:W-:Y:S09]  /*5250*/  @!P1 BRA `(.L_x_104) ;  /* 0x0000004c00589947 */ /* 0x002ff20003800000 */
.L_x_219:
[----:B------:R-:W-:Y:S01]  /*5260*/  @!UP1 UPRMT UR4, UR34, 0x654, UR4 ;  /* 0x0000065422049896 */ /* 0x000fe20008000004 */
[----:B------:R-:W-:Y:S01]  /*5270*/  UMOV UR5, 0xffff ;  /* 0x0000ffff00057882 */ /* 0x000fe20000000000 */
[----:B------:R-:W-:-:S07]  /*5280*/  UMOV UR6, 0x1 ;  /* 0x0000000100067882 */ /* 0x000fce0000000000 */
[----:B------:R-:W-:Y:S01]  /*5290*/  @!P0 SYNCS.ARRIVE.TRANS64.RED.A1T0 RZ, [UR4], RZ ;  /* 0x000000ffffff89a7 */ /* 0x000fe20008100404 */
[----:B------:R-:W-:Y:S01]  /*52a0*/  NOP ;  /* 0x0000000000007918 */ /* 0x000fe20000000000 */
[----:B-1----:R-:W1:Y:S01]  /*52b0*/  LDS R0, [UR8+0x14] ;  /* 0x00001408ff007984 */ /* 0x002e620008000800 */
[----:B------:R-:W-:-:S04]  /*52c0*/  ULOP3.LUT UR4, UR32, 0xffff, URZ, 0xc0, !UPT ;  /* 0x0000ffff20047892 */ /* 0x000fc8000f8ec0ff */
[----:B------:R-:W-:-:S04]  /*52d0*/  USHF.R.U32.HI UR4, URZ, 0x5, UR4 ;  /* 0x00000005ff047899 */ /* 0x000fc80008011604 */
[----:B------:R-:W-:Y:S02]  /*52e0*/  USHF.L.U32 UR5, UR5, UR4, URZ ;  /* 0x0000000405057299 */ /* 0x000fe400080006ff */
[----:B------:R-:W-:-:S04]  /*52f0*/  USHF.L.U32 UR4, UR6, UR4, URZ ;  /* 0x0000000406047299 */ /* 0x000fc800080006ff */
[----:B-1----:R-:W-:-:S04]  /*5300*/  LOP3.LUT R0, R0, UR5, RZ, 0xc0, !PT ;  /* 0x0000000500007c12 */ /* 0x002fc8000f8ec0ff */
[----:B------:R-:W-:-:S13]  /*5310*/  ISETP.NE.AND P0, PT, R0, UR5, PT ;  /* 0x0000000500007c0c */ /* 0x000fda000bf05270 */
[----:B------:R-:W-:Y:S05]  /*5320*/  @P0 BRA `(.L_x_105) ;  /* 0x0000000000580947 */ /* 0x000fea0003800000 */
[----:B------:R-:W1:Y:S02]  /*5330*/  LDS R0, [UR8+0x18] ;  /* 0x00001808ff007984 */ /* 0x000e640008000800 */
[----:B-1----:R-:W-:-:S04]  /*5340*/  LOP3.LUT R0, R0, UR4, RZ, 0xc0, !PT ;  /* 0x0000000400007c12 */ /* 0x002fc8000f8ec0ff */
[----:B------:R-:W-:-:S13]  /*5350*/  ISETP.NE.AND P0, PT, R0, UR4, PT ;  /* 0x0000000400007c0c */ /* 0x000fda000bf05270 */
[----:B------:R-:W-:Y:S05]  /*5360*/  @P0 BRA `(.L_x_106) ;  /* 0x00000000003c0947 */ /* 0x000fea0003800000 */
[----:B------:R-:W1:Y:S01]  /*5370*/  S2R R2, SR_LANEID ;  /* 0x0000000000027919 */ /* 0x000e620000000000 */
[----:B------:R-:W-:Y:S01]  /*5380*/  ULOP3.LUT UR5, URZ, UR5, URZ, 0x33, !UPT ;  /* 0x00000005ff057292 */ /* 0x000fe2000f8e33ff */
[----:B------:R-:W-:Y:S01]  /*5390*/  LOP3.LUT R4, RZ, UR4, RZ, 0x33, !PT ;  /* 0x00000004ff047c12 */ /* 0x000fe2000f8e33ff */
[----:B------:R-:W-:Y:S02]  /*53a0*/  VOTEU.ANY UR4, UPT, PT ;  /* 0x0000000000047886 */ /* 0x000fe400038e0100 */
[----:B------:R-:W-:Y:S01]  /*53b0*/  UFLO.U32 UR4, UR4 ;  /* 0x00000004000472bd */ /* 0x000fe200080e0000 */
[----:B------:R-:W2:Y:S01]  /*53c0*/  REDUX UR6, R4 ;  /* 0x00000000040673c4 */ /* 0x000ea20000000000 */
[----:B------:R-:W-:-:S06]  /*53d0*/  IMAD.U32 R0, RZ, RZ, UR5 ;  /* 0x00000005ff007e24 */ /* 0x000fcc000f8e00ff */
[----:B------:R4:W-:Y:S01]  /*53e0*/  UTCATOMSWS.AND URZ, UR5 ;  /* 0x0000000500ff79e3 */ /* 0x0009e20008000000 */
[----:B------:R-:W3:Y:S01]  /*53f0*/  REDUX UR7, R0 ;  /* 0x00000000000773c4 */ /* 0x000ee20000000000 */
[----:B-1----:R-:W-:Y:S01]  /*5400*/  ISETP.EQ.U32.AND P0, PT, R2, UR4, PT ;  /* 0x0000000402007c0c */ /* 0x002fe2000bf02070 */
[----:B--2---:R-:W-:Y:S01]  /*5410*/  IMAD.U32 R2, RZ, RZ, UR6 ;  /* 0x00000006ff027e24 */ /* 0x004fe2000f8e00ff */
[----:B---3--:R-:W-:-:S11]  /*5420*/  MOV R3, UR7 ;  /* 0x0000000700037c02 */ /* 0x008fd60008000f00 */
[----:B------:R4:W-:Y:S04]  /*5430*/  @P0 ATOMS.AND RZ, [UR8+0x14], R3 ;  /* 0x00001403ffff098c */ /* 0x0009e8000a800008 */
[----:B------:R4:W-:Y:S01]  /*5440*/  @P0 ATOMS.AND RZ, [UR8+0x18], R2 ;  /* 0x00001802ffff098c */ /* 0x0009e2000a800008 */
[----:B------:R-:W-:Y:S05]  /*5450*/  BRA `(.L_x_107) ;  /* 0x0000000000147947 */ /* 0x000fea0003800000 */
.L_x_106:
[----:B------:R-:W-:Y:S02]  /*5460*/  MOV R2, 0x5480 ;  /* 0x0000548000027802 */ /* 0x000fe40000000f00 */
[----:B---3-5:R-:W-:Y:S05]  /*5470*/  CALL.REL.NOINC `($__internal_0_$__cuda_sm10x_tcgen05_guardrail_trap_col_being_dealloced_not_returned_by_alloc) ;  /* 0x0000004c00ac7944 */ /* 0x028fea0003c00000 */
[----:B------:R-:W-:Y:S05]  /*5480*/  BRA `(.L_x_107) ;  /* 0x0000000000087947 */ /* 0x000fea0003800000 */
.L_x_105:
[----:B------:R-:W-:Y:S02]  /*5490*/  MOV R2, 0x54b0 ;  /* 0x000054b000027802 */ /* 0x000fe40000000f00 */
[----:B---3-5:R-:W-:Y:S05]  /*54a0*/  CALL.REL.NOINC `($__internal_2_$__cuda_sm10x_tcgen05_guardrail_trap_unallocated_columns_being_dealloced) ;  /* 0x0000004c00b87944 */ /* 0x028fea0003c00000 */
.L_x_107:
[----:B------:R-:W-:Y:S01]  /*54b0*/  NOP ;  /* 0x0000000000007918 */ /* 0x000fe20000000000 */
[----:B----4-:R-:W-:Y:S05]  /*54c0*/  EXIT ;  /* 0x000000000000794d */ /* 0x010fea0003800000 */
.L_x_78:
[----:B------:R-:W-:-:S09]  /*54d0*/  UISETP.NE.OR UP0, UPT, UR25, 0x3, !UP3 ;  /* 0x000000031900788c */ /* 0x000fd2000df05670 */
[----:B------:R-:W-:Y:S05]  /*54e0*/  BRA.U UP0, `(.L_x_108) ;  /* 0x0000000d00b47547 */ /* 0x000fea000b800000 */
[----:B------:R-:W1:Y:S01]  /*54f0*/  LDCU UR31, c[0x0][0x370] ;  /* 0x00006e00ff1f77ac */ /* 0x000e620008000800 */
[----:B------:R-:W2:Y:S01]  /*5500*/  LDC.64 R16, c[0x0][0x348] ;  /* 0x0000d200ff107b82 */ /* 0x000ea20000000a00 */
[----:B------:R-:W-:Y:S02]  /*5510*/  HFMA2 R13, -RZ, RZ, 0, 0 ;  /* 0x00000000ff0d7431 */ /* 0x000fe400000001ff */
[----:B------:R-:W-:Y:S01]  /*5520*/  IMAD.MOV.U32 R15, RZ, RZ, 0x1 ;  /* 0x00000001ff0f7424 */ /* 0x000fe200078e00ff */
[----:B------:R-:W1:Y:S01]  /*5530*/  LDCU.128 UR32, c[0x0][0xb10] ;  /* 0x00016200ff2077ac */ /* 0x000e620008000c00 */
[----:B------:R-:W-:Y:S01]  /*5540*/  IMAD.MOV.U32 R14, RZ, RZ, RZ ;  /* 0x000000ffff0e7224 */ /* 0x000fe200078e00ff */
[----:B------:R-:W-:Y:S01]  /*5550*/  MOV R7, 0x1000 ;  /* 0x0000100000077802 */ /* 0x000fe20000000f00 */
[----:B------:R-:W3:Y:S01]  /*5560*/  LDCU UR30, c[0x0][0x374] ;  /* 0x00006e80ff1e77ac */ /* 0x000ee20008000800 */
[----:B------:R-:W4:Y:S01]  /*5570*/  LDC.64 R2, c[0x0][0x888] ;  /* 0x00022200ff027b82 */ /* 0x000f220000000a00 */
[----:B------:R-:W3:Y:S01]  /*5580*/  LDCU UR15, c[0x0][0xb0c] ;  /* 0x00016180ff0f77ac */ /* 0x000ee20008000800 */
[----:B------:R-:W2:Y:S06]  /*5590*/  LDCU UR40, c[0x0][0xb20] ;  /* 0x00016400ff2877ac */ /* 0x000eac0008000800 */
[----:B------:R-:W4:Y:S01]  /*55a0*/  LDC.64 R4, c[0x0][0x890] ;  /* 0x00022400ff047b82 */ /* 0x000f220000000a00 */
[----:B------:R-:W2:Y:S01]  /*55b0*/  LDCU UR4, c[0x0][0xb30] ;  /* 0x00016600ff0477ac */ /* 0x000ea20008000800 */
[----:B------:R-:W-:Y:S01]  /*55c0*/  UMOV UR21, 0x400 ;  /* 0x0000040000157882 */ /* 0x000fe20000000000 */
[----:B-1----:R-:W-:-:S02]  /*55d0*/  UIMAD.WIDE.U32 UR6, UR31, UR32, URZ ;  /* 0x000000201f0672a5 */ /* 0x002fc4000f8e00ff */
[----:B---3--:R-:W-:Y:S02]  /*55e0*/  UIMAD.WIDE.U32 UR8, UR30, UR35, URZ ;  /* 0x000000231e0872a5 */ /* 0x008fe4000f8e00ff */
[----:B------:R-:W-:Y:S02]  /*55f0*/  ULEA UR21, UR45, UR21, 0x18 ;  /* 0x000000152d157291 */ /* 0x000fe4000f8ec0ff */
[----:B------:R-:W-:Y:S02]  /*5600*/  UPLOP3.LUT UP3, UPT, UPT, UPT, UPT, 0x40, 0x4 ;  /* 0x000000000004789c */ /* 0x000fe40003f6e870 */
[----:B------:R-:W-:Y:S01]  /*5610*/  UIADD3 UR37, UPT, UPT, UR21, 0x1a8, URZ ;  /* 0x000001a815257890 */ /* 0x000fe2000fffe0ff */
[----:B------:R-:W-:Y:S01]  /*5620*/  UMOV UR6, UR7 ;  /* 0x0000000700067c82 */ /* 0x000fe20008000000 */
[----:B------:R-:W-:Y:S01]  /*5630*/  UMOV UR38, UR9 ;  /* 0x0000000900267c82 */ /* 0x000fe20008000000 */
[----:B------:R-:W-:Y:S02]  /*5640*/  UISETP.GE.AND UP0, UPT, UR42, 0x1, UPT ;  /* 0x000000012a00788c */ /* 0x000fe4000bf06270 */
[----:B------:R-:W-:Y:S01]  /*5650*/  UISETP.NE.AND UP4, UPT, UR42, 0x1, UPT ;  /* 0x000000012a00788c */ /* 0x000fe2000bf85270 */
[----:B------:R-:W1:Y:S01]  /*5660*/  LDCU.64 UR22, c[0x0][0xb28] ;  /* 0x00016500ff1677ac */ /* 0x000e620008000a00 */
[----:B------:R-:W-:-:S02]  /*5670*/  UISETP.NE.AND UP6, UPT, UR15, 0x1, UPT ;  /* 0x000000010f00788c */ /* 0x000fc4000bfc5270 */
[----:B------:R-:W-:Y:S02]  /*5680*/  UISETP.NE.AND UP5, UPT, UR34, 0x1, UPT ;  /* 0x000000012200788c */ /* 0x000fe4000bfa5270 */
[----:B------:R-:W-:Y:S02]  /*5690*/  UIADD3 UR25, UPT, UPT, UR21, 0x1a0, URZ ;  /* 0x000001a015197890 */ /* 0x000fe4000fffe0ff */
[----:B------:R-:W-:Y:S02]  /*56a0*/  UPRMT UR37, UR45, 0x654, UR37 ;  /* 0x000006542d257896 */ /* 0x000fe40008000025 */
[----:B------:R-:W-:Y:S02]  /*56b0*/  USHF.R.U32.HI UR39, URZ, UR33, UR6 ;  /* 0x00000021ff277299 */ /* 0x000fe40008011606 */
[----:B--2---:R-:W-:Y:S02]  /*56c0*/  USHF.R.U32.HI UR38, URZ, UR40, UR38 ;  /* 0x00000028ff267299 */ /* 0x004fe40008011626 */
[----:B------:R-:W-:-:S11]  /*56d0*/  UISETP.NE.AND UP2, UPT, UR4, 0x1, UPT ;  /* 0x000000010400788c */ /* 0x000fd6000bf45270 */
.L_x_117:
[C---:B------:R-:W-:Y:S02]  /*56e0*/  LEA R12, R14.reuse, UR21, 0x3 ;  /* 0x000000150e0c7c11 */ /* 0x040fe4000f8e18ff */
[----:B------:R-:W-:Y:S02]  /*56f0*/  SHF.L.U32 R9, R13, 0x1f, RZ ;  /* 0x0000001f0d097819 */ /* 0x000fe400000006ff */
[----:B------:R-:W-:Y:S02]  /*5700*/  LEA R10, R14, UR21, 0x4 ;  /* 0x000000150e0a7c11 */ /* 0x000fe4000f8e20ff */
[----:B------:R-:W2:Y:S02]  /*5710*/  SYNCS.PHASECHK.TRANS64.TRYWAIT P0, [R12+URZ+0x1d0], R9 ;  /* 0x0001d0090c0075a7 */ /* 0x000ea400080011ff */
[----:B--23--:R-:W-:Y:S05]  /*5720*/  @!P0 BRA `(.L_x_109) ;  /* 0x00000048003c8947 */ /* 0x00cfea0003800000 */
.L_x_220:
[----:B--2---:R-:W2:Y:S01]  /*5730*/  LDS.128 R8, [R10+0x260] ;  /* 0x000260000a087984 */ /* 0x004ea20000000c00 */
[----:B------:R-:W-:Y:S01]  /*5740*/  UISETP.GE.AND UP0, UPT, UR42, 0x1, UPT ;  /* 0x000000012a00788c */ /* 0x000fe2000bf06270 */
[----:B------:R-:W-:Y:S01]  /*5750*/  @!PT LDS RZ, [RZ] ;  /* 0x00000000fffff984 */ /* 0x000fe20000000800 */
[----:B------:R-:W-:Y:S01]  /*5760*/  @!PT LDS RZ, [RZ] ;  /* 0x00000000fffff984 */ /* 0x000fe20000000800 */
[----:B------:R-:W-:Y:S01]  /*5770*/  @!PT LDS RZ, [RZ] ;  /* 0x00000000fffff984 */ /* 0x000fe20000000800 */
[----:B------:R-:W-:Y:S01]  /*5780*/  @!PT LDS RZ, [RZ] ;  /* 0x00000000fffff984 */ /* 0x000fe20000000800 */
[----:B------:R3:W-:Y:S06]  /*5790*/  MEMBAR.ALL.CTA ;  /* 0x0000000000007992 */ /* 0x0007ec0000008000 */
[----:B---3--:R-:W3:Y:S01]  /*57a0*/  FENCE.VIEW.ASYNC.S ;  /* 0x00000000000073c6 */ /* 0x008ee20000000000 */
[----:B--2---:R-:W-:Y:S11]  /*57b0*/  LOP3.LUT P0, RZ, R10, 0x1, RZ, 0xc0, !PT ;  /* 0x000000010aff7812 */ /* 0x004ff6000780c0ff */
[----:B------:R-:W-:Y:S02]  /*57c0*/  @!UPT UIADD3 URZ, UPT, UPT, URZ, URZ, URZ ;  /* 0x000000fffffff290 */ /* 0x000fe4000fffe0ff */
[----:B---3--:R-:W-:Y:S01]  /*57d0*/  VOTEU.ANY UP1, P0 ;  /* 0x0000000000ff7886 */ /* 0x008fe20000020100 */
[----:B------:R-:W-:Y:S11]  /*57e0*/  PLOP3.LUT P0, PT, PT, PT, UP1, 0x80, 0x8 ;  /* 0x000000000008781c */ /* 0x000ff60003f0f018 */
[----:B------:R-:W-:Y:S02]  /*57f0*/  @!UPT UIADD3 URZ, UPT, UPT, URZ, URZ, URZ ;  /* 0x000000fffffff290 */ /* 0x000fe4000fffe0ff */
[----:B------:R-:W-:Y:S02]  /*5800*/  @P0 SHF.R.U32.HI R0, RZ, 0x10, R9 ;  /* 0x00000010ff000819 */ /* 0x000fe40000011609 */
[----:B------:R-:W-:Y:S02]  /*5810*/  @P0 MOV R6, R8 ;  /* 0x0000000800060202 */ /* 0x000fe40000000f00 */
[----:B------:R-:W-:Y:S01]  /*5820*/  @P0 R2UR UR4, R0 ;  /* 0x00000000000402ca */ /* 0x000fe200000e0000 */
[----:B------:R-:W-:Y:S01]  /*5830*/  VIADD R0, R12, 0x1e0 ;  /* 0x000001e00c007836 */ /* 0x000fe20000000000 */
[----:B------:R-:W-:Y:S02]  /*5840*/  @P0 LOP3.LUT R8, R9, 0xffff, RZ, 0xc0, !PT ;  /* 0x0000ffff09080812 */ /* 0x000fe400078ec0ff */
[----:B------:R-:W-:Y:S02]  /*5850*/  @P0 R2UR UR6, R6 ;  /* 0x00000000060602ca */ /* 0x000fe400000e0000 */
[----:B------:R-:W-:Y:S02]  /*5860*/  PRMT R0, RZ, 0x654, R0 ;  /* 0x00000654ff007816 */ /* 0x000fe40000000000 */
[----:B------:R-:W-:Y:S02]  /*5870*/  @P0 R2UR UR5, R8 ;  /* 0x00000000080502ca */ /* 0x000fe400000e0000 */
[----:B------:R2:W-:Y:S03]  /*5880*/  SYNCS.ARRIVE.TRANS64.RED.A1T0 RZ, [R0+URZ], RZ ;  /* 0x000000ff00ff79a7 */ /* 0x0005e600081004ff */
[----:B------:R-:W-:Y:S04]  /*5890*/  @UP1 UMOV UR29, UR4 ;  /* 0x00000004001d1c82 */ /* 0x000fe80008000000 */
[----:B------:R-:W-:Y:S04]  /*58a0*/  @UP1 UMOV UR14, UR6 ;  /* 0x00000006000e1c82 */ /* 0x000fe80008000000 */
[----:B------:R-:W-:Y:S01]  /*58b0*/  @UP1 UMOV UR13, UR5 ;  /* 0x00000005000d1c82 */ /* 0x000fe20008000000 */
[----:B------:R-:W-:Y:S05]  /*58c0*/  BRA.U !UP0, `(.L_x_110) ;  /* 0x0000000108a47547 */ /* 0x000fea000b800000 */
[----:B------:R-:W-:Y:S02]  /*58d0*/  UIMAD.WIDE.U32 UR8, UR13, UR35, URZ ;  /* 0x000000230d0872a5 */ /* 0x000fe4000f8e00ff */
[----:B------:R-:W-:Y:S02]  /*58e0*/  UIMAD.WIDE.U32 UR10, UR14, UR32, URZ ;  /* 0x000000200e0a72a5 */ /* 0x000fe4000f8e00ff */
[----:B------:R-:W-:Y:S02]  /*58f0*/  USEL UR4, UR30, UR38, !UP5 ;  /* 0x000000261e047287 */ /* 0x000fe4000e800000 */
[----:B------:R-:W-:Y:S02]  /*5900*/  USEL UR7, UR31, UR39, !UP6 ;  /* 0x000000271f077287 */ /* 0x000fe4000f000000 */
[----:B-1----:R-:W-:Y:S02]  /*5910*/  UIMAD.WIDE.U32 UR16, UR4, UR22, URZ ;  /* 0x00000016041072a5 */ /* 0x002fe4000f8e00ff */
[----:B------:R-:W-:Y:S01]  /*5920*/  UIMAD.WIDE.U32 UR18, UR7, UR22, URZ ;  /* 0x00000016071272a5 */ /* 0x000fe2000f8e00ff */
[----:B------:R-:W-:Y:S02]  /*5930*/  UMOV UR5, UR9 ;  /* 0x0000000900057c82 */ /* 0x000fe40008000000 */
[----:B------:R-:W-:Y:S03]  /*5940*/  USHF.R.U32.HI UR6, URZ, UR40, UR5 ;  /* 0x00000028ff067299 */ /* 0x000fe60008011605 */
[----:B------:R-:W-:Y:S01]  /*5950*/  UMOV UR5, UR11 ;  /* 0x0000000b00057c82 */ /* 0x000fe20008000000 */
[----:B------:R-:W-:Y:S02]  /*5960*/  USEL UR6, UR13, UR6, !UP5 ;  /* 0x000000060d067287 */ /* 0x000fe4000e800000 */
[----:B------:R-:W-:Y:S02]  /*5970*/  USHF.R.U32.HI UR8, URZ, UR33, UR5 ;  /* 0x00000021ff087299 */ /* 0x000fe40008011605 */
[----:B------:R-:W-:Y:S01]  /*5980*/  UIMAD.WIDE.U32 UR10, UR6, UR22, URZ ;  /* 0x00000016060a72a5 */ /* 0x000fe2000f8e00ff */
[----:B------:R-:W-:Y:S02]  /*5990*/  UMOV UR5, UR17 ;  /* 0x0000001100057c82 */ /* 0x000fe40008000000 */
[----:B------:R-:W-:Y:S03]  /*59a0*/  @UP4 USHF.R.U32.HI UR4, URZ, UR23, UR5 ;  /* 0x00000017ff044299 */ /* 0x000fe60008011605 */
[----:B------:R-:W-:Y:S01]  /*59b0*/  UMOV UR5, UR19 ;  /* 0x0000001300057c82 */ /* 0x000fe20008000000 */
[----:B------:R-:W-:Y:S02]  /*59c0*/  UIMAD UR4, UR42, UR4, URZ ;  /* 0x000000042a0472a4 */ /* 0x000fe4000f8e02ff */
[----:B------:R-:W-:Y:S02]  /*59d0*/  @UP4 USHF.R.U32.HI UR7, URZ, UR23, UR5 ;  /* 0x00000017ff074299 */ /* 0x000fe40008011605 */
[----:B------:R-:W-:Y:S02]  /*59e0*/  USEL UR5, UR14, UR8, !UP6 ;  /* 0x000000080e057287 */ /* 0x000fe4000f000000 */
[----:B------:R-:W-:Y:S02]  /*59f0*/  UIMAD UR8, UR42, UR7, URZ ;  /* 0x000000072a0872a4 */ /* 0x000fe4000f8e02ff */
[----:B------:R-:W-:Y:S03]  /*5a00*/  UISETP.GE.AND UP0, UPT, UR6, UR4, UPT ;  /* 0x000000040600728c */ /* 0x000fe6000bf06270 */
[----:B------:R-:W-:Y:S01]  /*5a10*/  UMOV UR4, UR11 ;  /* 0x0000000b00047c82 */ /* 0x000fe20008000000 */
[----:B------:R-:W-:Y:S02]  /*5a20*/  UISETP.GE.OR UP0, UPT, UR5, UR8, UP0 ;  /* 0x000000080500728c */ /* 0x000fe40008706670 */
[----:B------:R-:W-:Y:S02]  /*5a30*/  USHF.R.U32.HI UR4, URZ, UR23, UR4 ;  /* 0x00000017ff047299 */ /* 0x000fe40008011604 */
[----:B------:R-:W-:Y:S02]  /*5a40*/  UIMAD.WIDE.U32 UR8, UR5, UR22, URZ ;  /* 0x00000016050872a5 */ /* 0x000fe4000f8e00ff */
[----:B------:R-:W-:Y:S04]  /*5a50*/  USEL UR10, UR6, UR4, !UP4 ;  /* 0x00000004060a7287 */ /* 0x000fe8000e000000 */
[----:B------:R-:W-:Y:S01]  /*5a60*/  UIADD3 UR11, UPT, UPT, -UR10, URZ, URZ ;  /* 0x000000ff0a0b7290 */ /* 0x000fe2000fffe1ff */
[----:B------:R-:W-:Y:S02]  /*5a70*/  @!UP0 UMOV UR4, UR9 ;  /* 0x0000000900048c82 */ /* 0x000fe40008000000 */
[----:B------:R-:W-:Y:S02]  /*5a80*/  @!UP0 USHF.R.U32.HI UR4, URZ, UR23, UR4 ;  /* 0x00000017ff048299 */ /* 0x000fe40008011604 */
[----:B------:R-:W-:Y:S02]  /*5a90*/  UIMAD UR8, UR42, UR11, UR6 ;  /* 0x0000000b2a0872a4 */ /* 0x000fe4000f8e0206 */
[----:B------:R-:W-:Y:S04]  /*5aa0*/  @!UP0 USEL UR4, UR5, UR4, !UP4 ;  /* 0x0000000405048287 */ /* 0x000fe8000e000000 */
[----:B------:R-:W-:Y:S02]  /*5ab0*/  @!UP0 UIMAD UR8, UR7, UR8, UR4 ;  /* 0x00000008070882a4 */ /* 0x000fe4000f8e0204 */
[----:B------:R-:W-:Y:S02]  /*5ac0*/  @!UP0 UIADD3 UR9, UPT, UPT, UR10, -UR4, URZ ;  /* 0x800000040a098290 */ /* 0x000fe4000fffe0ff */
[----:B------:R-:W-:Y:S02]  /*5ad0*/  UIADD3 UR4, UPT, UPT, -UR5, URZ, URZ ;  /* 0x000000ff05047290 */ /* 0x000fe4000fffe1ff */
[----:B------:R-:W-:Y:S02]  /*5ae0*/  UIADD3 UR7, UPT, UPT, -UR6, URZ, URZ ;  /* 0x000000ff06077290 */ /* 0x000fe4000fffe1ff */
[----:B------:R-:W-:Y:S02]  /*5af0*/  @!UP0 UIMAD UR6, UR9, UR42, UR5 ;  /* 0x0000002a090682a4 */ /* 0x000fe4000f8e0205 */
[----:B------:R-:W-:Y:S02]  /*5b00*/  UIMAD UR14, UR15, UR4, UR14 ;  /* 0x000000040f0e72a4 */ /* 0x000fe4000f8e020e */
[----:B------:R-:W-:Y:S01]  /*5b10*/  UIMAD UR4, UR34, UR7, UR13 ;  /* 0x00000007220472a4 */ /* 0x000fe2000f8e020d */
[----:B------:R-:W-:Y:S02]  /*5b20*/  @!UP0 UMOV UR5, UR8 ;  /* 0x0000000800058c82 */ /* 0x000fe40008000000 */
[----:B------:R-:W-:Y:S02]  /*5b30*/  UIMAD UR14, UR5, UR15, UR14 ;  /* 0x0000000f050e72a4 */ /* 0x000fe4000f8e020e */
[----:B------:R-:W-:Y:S11]  /*5b40*/  UIMAD UR13, UR6, UR34, UR4 ;  /* 0x00000022060d72a4 */ /* 0x000ff6000f8e0204 */
[----:B------:R-:W-:Y:S01]  /*5b50*/  @!UPT UIADD3 URZ, UPT, UPT, URZ, URZ, URZ ;  /* 0x000000fffffff290 */ /* 0x000fe2000fffe0ff */
.L_x_110:
[----:B------:R-:W3:Y:S01]  /*5b60*/  @!UP2 LDCU.128 UR8, c[0x0][0xb10] ;  /* 0x00016200ff08a7ac */ /* 0x000ee20008000c00 */
[C---:B----4-:R-:W-:Y:S02]  /*5b70*/  ISETP.NE.U32.AND P1, PT, R4.reuse, RZ, PT ;  /* 0x000000ff0400720c */ /* 0x050fe40003f25070 */
[----:B------:R-:W-:Y:S02]  /*5b80*/  ISETP.NE.U32.AND P0, PT, R4, RZ, PT ;  /* 0x000000ff0400720c */ /* 0x000fe40003f05070 */
[C---:B------:R-:W-:Y:S02]  /*5b90*/  ISETP.NE.AND.EX P1, PT, R5.reuse, RZ, PT, P1 ;  /* 0x000000ff0500720c */ /* 0x040fe40003f25310 */
[----:B------:R-:W-:Y:S01]  /*5ba0*/  ISETP.NE.AND.EX P0, PT, R5, RZ, PT, P0 ;  /* 0x000000ff0500720c */ /* 0x000fe20003f05300 */
[----:B------:R-:W4:Y:S01]  /*5bb0*/  @!UP2 LDCU UR5, c[0x0][0xb0c] ;  /* 0x00016180ff05a7ac */ /* 0x000f220008000800 */
[----:B------:R-:W-:Y:S01]  /*5bc0*/  SHF.L.U32 R9, R15, 0x1f, RZ ;  /* 0x0000001f0f097819 */ /* 0x000fe200000006ff */
[----:B------:R-:W-:Y:S02]  /*5bd0*/  USHF.L.U32 UR26, UR28, 0x7, URZ ;  /* 0x000000071c1a7899 */ /* 0x000fe400080006ff */
[----:B------:R-:W-:Y:S02]  /*5be0*/  USHF.L.U32 UR27, UR20, 0x6, URZ ;  /* 0x00000006141b7899 */ /* 0x000fe400080006ff */
[----:B---3--:R-:W-:Y:S07]  /*5bf0*/  UIMAD.WIDE.U32 UR6, UR14, UR8, URZ ;  /* 0x000000080e0672a5 */ /* 0x008fee000f8e00ff */
[----:B------:R-:W-:Y:S01]  /*5c00*/  @!UP2 UMOV UR4, UR7 ;  /* 0x000000070004ac82 */ /* 0x000fe20008000000 */
[----:B----4-:R-:W-:Y:S02]  /*5c10*/  @!UP2 UISETP.NE.AND UP0, UPT, UR5, 0x1, UPT ;  /* 0x000000010500a88c */ /* 0x010fe4000bf05270 */
[----:B------:R-:W-:Y:S02]  /*5c20*/  @!UP2 USHF.R.U32.HI UR4, URZ, UR9, UR4 ;  /* 0x00000009ff04a299 */ /* 0x000fe40008011604 */
[----:B------:R-:W-:Y:S02]  /*5c30*/  UIMAD.WIDE.U32 UR6, UR13, UR11, URZ ;  /* 0x0000000b0d0672a5 */ /* 0x000fe4000f8e00ff */
[----:B------:R-:W-:Y:S02]  /*5c40*/  @!UP2 USEL UR8, UR14, UR4, !UP0 ;  /* 0x000000040e08a287 */ /* 0x000fe4000c000000 */
[----:B------:R-:W-:Y:S03]  /*5c50*/  @!UP2 UISETP.NE.AND UP0, UPT, UR10, 0x1, UPT ;  /* 0x000000010a00a88c */ /* 0x000fe6000bf05270 */
[----:B------:R-:W-:Y:S02]  /*5c60*/  @!UP2 UMOV UR6, UR7 ;  /* 0x000000070006ac82 */ /* 0x000fe40008000000 */
[----:B------:R-:W3:Y:S02]  /*5c70*/  @!UP2 LDCU UR4, c[0x0][0xb20] ;  /* 0x00016400ff04a7ac */ /* 0x000ee40008000800 */
[----:B---3--:R-:W-:Y:S04]  /*5c80*/  @!UP2 USHF.R.U32.HI UR6, URZ, UR4, UR6 ;  /* 0x00000004ff06a299 */ /* 0x008fe80008011606 */
[----:B------:R-:W-:Y:S04]  /*5c90*/  @!UP2 USEL UR6, UR13, UR6, !UP0 ;  /* 0x000000060d06a287 */ /* 0x000fe8000c000000 */
[----:B------:R-:W-:Y:S02]  /*5ca0*/  @!UP2 UIADD3 UR4, UPT, UPT, -UR8, UR6, URZ ;  /* 0x000000060804a290 */ /* 0x000fe4000fffe1ff */
[----:B------:R-:W-:Y:S02]  /*5cb0*/  @!UP2 UIADD3 UR6, UPT, UPT, UR8, -UR6, URZ ;  /* 0x800000060806a290 */ /* 0x000fe4000fffe0ff */
[----:B------:R-:W-:Y:S02]  /*5cc0*/  @!UP2 UIMAD UR14, UR4, UR5, UR14 ;  /* 0x00000005040ea2a4 */ /* 0x000fe4000f8e020e */
[----:B------:R-:W-:Y:S01]  /*5cd0*/  @!UP2 UIMAD UR13, UR6, UR10, UR13 ;  /* 0x0000000a060da2a4 */ /* 0x000fe2000f8e020d */
[----:B------:R-:W-:Y:S11]  /*5ce0*/  BRA.U UP3, `(.L_x_111) ;  /* 0x0000000103107547 */ /* 0x000ff6000b800000 */
[----:B--2---:R-:W-:Y:S04]  /*5cf0*/  MOV R0, UR44 ;  /* 0x0000002c00007c02 */ /* 0x004fe80008000f00 */
[----:B------:R-:W-:Y:S04]  /*5d00*/  SHF.L.U32 R11, R0, 0x1f, RZ ;  /* 0x0000001f000b7819 */ /* 0x000fe800000006ff */
[----:B------:R-:W2:Y:S02]  /*5d10*/  SYNCS.PHASECHK.TRANS64.TRYWAIT P2, [UR21+0x1c8], R11 ;  /* 0x0001c80bff0075a7 */ /* 0x000ea40008041115 */
[----:B--2---:R-:W-:Y:S05]  /*5d20*/  @!P2 BRA `(.L_x_112) ;  /* 0x0000004000d0a947 */ /* 0x004fea0003800000 */
.L_x_111:
[----:B------:R-:W-:Y:S05]  /*5d30*/  @!P1 BRA `(.L_x_113) ;  /* 0x0000000000309947 */ /* 0x000fea0003800000 */
[----:B------:R-:W-:Y:S01]  /*5d40*/  ISETP.NE.U32.AND P1, PT, R2, RZ, PT ;  /* 0x000000ff0200720c */ /* 0x000fe20003f25070 */
[----:B------:R-:W3:Y:S01]  /*5d50*/  LDCU.64 UR4, c[0x0][0x358] ;  /* 0x00006b00ff0477ac */ /* 0x000ee20008000a00 */
[----:B------:R-:W-:Y:S02]  /*5d60*/  IMAD.MOV.U32 R90, RZ, RZ, 0x1 ;  /* 0x00000001ff5a7424 */ /* 0x000fe400078e00ff */
[----:B------:R-:W-:Y:S11]  /*5d70*/  ISETP.NE.AND.EX P1, PT, R3, RZ, PT, P1 ;  /* 0x000000ff0300720c */ /* 0x000ff60003f25310 */
[----:B------:R-:W-:Y:S02]  /*5d80*/  @!UPT UIADD3 URZ, UPT, UPT, URZ, URZ, URZ ;  /* 0x000000fffffff290 */ /* 0x000fe4000fffe0ff */
[----:B--2---:R-:W2:Y:S01]  /*5d90*/  @P1 LDC.64 R10, c[0x0][0x888] ;  /* 0x00022200ff0a1b82 */ /* 0x004ea20000000a00 */
[----:B------:R-:W-:Y:S04]  /*5da0*/  @P1 IMAD R0, R4, UR36, RZ ;  /* 0x0000002404001c24 */ /* 0x000fe8000f8e02ff */
[----:B--2---:R-:W-:Y:S04]  /*5db0*/  @P1 IMAD.WIDE R10, R0, 0x4, R10 ;  /* 0x00000004000a1825 */ /* 0x004fe800078e020a */
[----:B------:R-:W-:Y:S01]  /*5dc0*/  HFMA2 R0, -RZ, RZ, 0, 5.9604644775390625e-08 ;  /* 0x00000001ff007431 */ /* 0x000fe200000001ff */
[----:B---3-5:R3:W5:Y:S04]  /*5dd0*/  @P1 LDG.E R41, desc[UR4][R10.64] ;  /* 0x000000040a291981 */ /* 0x028768000c1e1900 */
[----:B------:R-:W-:Y:S01]  /*5de0*/  @!P1 PRMT R90, R0, 0x7610, R90 ;  /* 0x00007610005a9816 */ /* 0x000fe2000000005a */
[----:B---3--:R-:W4:Y:S06]  /*5df0*/  @!P1 LDC R41, c[0x0][0x880] ;  /* 0x00022000ff299b82 */ /* 0x008f2c0000000800 */
.L_x_113:
[----:B----45:R-:W-:Y:S01]  /*5e00*/  @!P0 FSETP.EQ.AND P1, PT, R41, RZ, PT ;  /* 0x000000ff2900820b */ /* 0x030fe20003f22000 */
[----:B------:R-:W-:Y:S01]  /*5e10*/  @!UPT UIADD3 URZ, UPT, UPT, URZ, URZ, URZ ;  /* 0x000000fffffff290 */ /* 0x000fe2000fffe0ff */
[----:B------:R-:W-:Y:S11]  /*5e20*/  @!P0 BRA `(.L_x_114) ;  /* 0x0000000000188947 */ /* 0x000ff60003800000 */
[----:B------:R-:W-:Y:S02]  /*5e30*/  LOP3.LUT P0, RZ, R90, 0xff, RZ, 0xc0, !PT ;  /* 0x000000ff5aff7812 */ /* 0x000fe4000780c0ff */
[----:B------:R-:W-:Y:S04]  /*5e40*/  ISETP.NE.U32.AND P1, PT, R2, RZ, PT ;  /* 0x000000ff0200720c */ /* 0x000fe80003f25070 */
[----:B------:R-:W-:Y:S04]  /*5e50*/  ISETP.NE.AND.EX P1, PT, R3, RZ, PT, P1 ;  /* 0x000000ff0300720c */ /* 0x000fe80003f25310 */
[----:B------:R-:W-:Y:S03]  /*5e60*/  PLOP3.LUT P1, PT, P1, PT, PT, 0x8, 0x80 ;  /* 0x000000000080781c */ /* 0x000fe60000f2e170 */
[----:B------:R-:W-:Y:S11]  /*5e70*/  @P0 FSETP.EQ.AND P1, PT, R41, RZ, PT ;  /* 0x000000ff2900020b */ /* 0x000ff60003f22000 */
[----:B------:R-:W-:Y:S02]  /*5e80*/  @!UPT UIADD3 URZ, UPT, UPT, URZ, URZ, URZ ;  /* 0x000000fffffff290 */ /* 0x000fe4000fffe0ff */
.L_x_114:
[----:B------:R-:W3:Y:S01]  /*5e90*/  SYNCS.PHASECHK.TRANS64.TRYWAIT P2, [UR21+0x1b0], R9 ;  /* 0x0001b009ff0075a7 */ /* 0x000ee20008041115 */
[----:B------:R-:W-:Y:S04]  /*5ea0*/  ELECT P0, URZ, PT ;  /* 0x0000000000ff782f */ /* 0x000fe80003800000 */
[----:B------:R-:W-:Y:S11]  /*5eb0*/  PLOP3.LUT P1, PT, P1, P0, PT, 0xf2, 0x2f ;  /* 0x00000000002f781c */ /* 0x000ff60000f21e72 */
[----:B------:R-:W-:Y:S02]  /*5ec0*/  @!UPT UIADD3 URZ, UPT, UPT, URZ, URZ, URZ ;  /* 0x000000fffffff290 */ /* 0x000fe4000fffe0ff */
[----:B------:R-:W-:Y:S05]  /*5ed0*/  @!P1 IADD3 R8, P0, PT, R16, 0x580, RZ ;  /* 0x0000058010089810 */ /* 0x000fea0007f1e0ff */
[----:B------:R-:W-:Y:S01]  /*5ee0*/  @!P1 IMAD.X R6, RZ, RZ, R17, P0 ;  /* 0x000000ffff069224 */ /* 0x000fe200000e0611 */
[----:B---3--:R-:W-:Y:S07]  /*5ef0*/  @!P2 BRA `(.L_x_115) ;  /* 0x000000400074a947 */ /* 0x008fee0003800000 */
.L_x_223:
[----:B------:R-:W-:Y:S01]  /*5f00*/  @!P1 R2UR UR5, R8 ;  /* 0x00000000080592ca */ /* 0x000fe200000e0000 */
[----:B------:R-:W-:Y:S01]  /*5f10*/  VOTEU.ALL UP0, P1 ;  /* 0x0000000000ff7886 */ /* 0x000fe20000800000 */
[----:B------:R-:W-:Y:S01]  /*5f20*/  @!P1 R2UR UR4, R6 ;  /* 0x00000000060492ca */ /* 0x000fe200000e0000 */
[----:B------:R-:W-:Y:S01]  /*5f30*/  UMOV UR16, 0x0 ;  /* 0x0000000000107882 */ /* 0x000fe20000000000 */
[----:B------:R-:W-:Y:S01]  /*5f40*/  UMOV UR17, 0x10000000 ;  /* 0x1000000000117882 */ /* 0x000fe20000000000 */
[----:B------:R-:W-:Y:S01]  /*5f50*/  UMOV UR28, UR36 ;  /* 0x00000024001c7c82 */ /* 0x000fe20008000000 */
[----:B------:R-:W-:Y:S01]  /*5f60*/  @!UP0 UIADD3 UR24, UPT, UPT, UR21, 0x300, URZ ;  /* 0x0000030015188890 */ /* 0x000fe2000fffe0ff */
[----:B--2---:R-:W-:Y:S01]  /*5f70*/  @!P1 IMAD.MOV.U32 R0, RZ, RZ, 0x1000 ;  /* 0x00001000ff009424 */ /* 0x004fe200078e00ff */
[----:B------:R-:W-:Y:S01]  /*5f80*/  @!UP0 UIADD3 UR10, UPT, UPT, UR26, 0x40, URZ ;  /* 0x000000401a0a8890 */ /* 0x000fe2000fffe0ff */
[----:B------:R-:W-:Y:S01]  /*5f90*/  VIADD R14, R14, 0x1 ;  /* 0x000000010e0e7836 */ /* 0x000fe20000000000 */
[----:B------:R-:W-:Y:S01]  /*5fa0*/  @!UP0 UIADD3 UR8, UPT, UPT, UR21, 0xb00, URZ ;  /* 0x00000b0015088890 */ /* 0x000fe2000fffe0ff */
[----:B------:R-:W-:Y:S02]  /*5fb0*/  VOTEU.ALL UP0, P1 ;  /* 0x0000000000ff7886 */ /* 0x000fe40000800000 */
[----:B------:R-:W-:Y:S01]  /*5fc0*/  IMAD.U32 R10, RZ, RZ, UR5 ;  /* 0x00000005ff0a7e24 */ /* 0x000fe2000f8e00ff */
[----:B------:R-:W-:Y:S01]  /*5fd0*/  UMOV UR9, UR25 ;  /* 0x0000001900097c82 */ /* 0x000fe20008000000 */
[----:B------:R-:W-:Y:S01]  /*5fe0*/  IMAD.U32 R11, RZ, RZ, UR4 ;  /* 0x00000004ff0b7e24 */ /* 0x000fe2000f8e00ff */
[----:B------:R-:W-:Y:S01]  /*5ff0*/  UMOV UR11, UR27 ;  /* 0x0000001b000b7c82 */ /* 0x000fe20008000000 */
[----:B------:R-:W-:Y:S01]  /*6000*/  UMOV UR12, UR36 ;  /* 0x00000024000c7c82 */ /* 0x000fe20008000000 */
[----:B------:R-:W-:Y:S01]  /*6010*/  @!P1 R2UR UR4, R10 ;  /* 0x000000000a0492ca */ /* 0x000fe200000e0000 */
[----:B------:R-:W-:Y:S01]  /*6020*/  UPRMT UR6, UR45, 0x654, UR25 ;  /* 0x000006542d067896 */ /* 0x000fe20008000019 */
[----:B------:R-:W-:Y:S11]  /*6030*/  @!P1 R2UR UR5, R11 ;  /* 0x000000000b0592ca */ /* 0x000ff600000e0000 */
[----:B------:R-:W-:Y:S02]  /*6040*/  @!UPT UIADD3 URZ, UPT, UPT, URZ, URZ, URZ ;  /* 0x000000fffffff290 */ /* 0x000fe4000fffe0ff */
[----:B------:R2:W-:Y:S01]  /*6050*/  @!UP0 UTMALDG.3D [UR24], [UR4], desc[UR16] ;  /* 0x00001018040085b4 */ /* 0x0005e20008011000 */
[----:B------:R-:W-:Y:S05]  /*6060*/  VOTEU.ALL UP0, P1 ;  /* 0x0000000000ff7886 */ /* 0x000fea0000800000 */
[----:B------:R2:W-:Y:S01]  /*6070*/  @!UP0 UTMALDG.3D [UR8], [UR4], desc[UR16] ;  /* 0x00001008040085b4 */ /* 0x0005e20008011000 */
[----:B------:R2:W-:Y:S01]  /*6080*/  @!P1 SYNCS.ARRIVE.TRANS64.RED.A0TR RZ, [UR21+0x1a0], R0 ;  /* 0x0001a000ffff99a7 */ /* 0x0005e20008300415 */
[----:B------:R-:W-:Y:S01]  /*6090*/  SYNCS.ARRIVE.TRANS64.RED.A1T0 RZ, [UR6], RZ ;  /* 0x000000ffffff79a7 */ /* 0x000fe20008100406 */
[----:B------:R-:W3:Y:S02]  /*60a0*/  SYNCS.PHASECHK.TRANS64.TRYWAIT P0, [UR21+0x1b8], R9 ;  /* 0x0001b809ff0075a7 */ /* 0x000ee40008001115 */
[----:B--23--:R-:W-:Y:S05]  /*60b0*/  @!P0 BRA `(.L_x_116) ;  /* 0x00000040001c8947 */ /* 0x00cfea0003800000 */
.L_x_225:
[----:B------:R-:W-:Y:S01]  /*60c0*/  UIADD3 UR28, UPT, UPT, UR13, UR62, URZ ;  /* 0x0000003e0d1c7290 */ /* 0x000fe2000fffe0ff */
[----:B------:R-:W-:Y:S01]  /*60d0*/  @!P1 IADD3 R6, P0, PT, R16, 0x580, RZ ;  /* 0x0000058010069810 */ /* 0x000fe20007f1e0ff */
[----:B------:R-:W-:Y:S01]  /*60e0*/  UPLOP3.LUT UP3, UPT, UPT, UPT, UPT, 0x80, 0x8 ;  /* 0x000000000008789c */ /* 0x000fe20003f6f070 */
[----:B------:R-:W-:Y:S01]  /*60f0*/  LOP3.LUT R15, R15, 0x1, RZ, 0x3c, !PT ;  /* 0x000000010f0f7812 */ /* 0x000fe200078e3cff */
[----:B------:R-:W-:Y:S01]  /*6100*/  VOTEU.ALL UP0, P1 ;  /* 0x0000000000ff7886 */ /* 0x000fe20000800000 */
[----:B------:R-:W-:Y:S01]  /*6110*/  @!P1 R2UR UR5, R6 ;  /* 0x00000000060592ca */ /* 0x000fe200000e0000 */
[----:B--2---:R-:W-:Y:S01]  /*6120*/  @!P1 IMAD.X R0, RZ, RZ, R17, P0 ;  /* 0x000000ffff009224 */ /* 0x004fe200000e0611 */
[----:B------:R-:W-:Y:S01]  /*6130*/  UMOV UR6, 0x0 ;  /* 0x0000000000067882 */ /* 0x000fe20000000000 */
[----:B------:R-:W-:Y:S01]  /*6140*/  UMOV UR7, 0x10000000 ;  /* 0x1000000000077882 */ /* 0x000fe20000000000 */
[----:B------:R-:W-:Y:S01]  /*6150*/  @!UP0 UIADD3 UR18, UPT, UPT, UR26, 0x20, URZ ;  /* 0x000000201a128890 */ /* 0x000fe2000fffe0ff */
[----:B------:R-:W-:Y:S01]  /*6160*/  ISETP.NE.AND P0, PT, R14, 0x2, PT ;  /* 0x000000020e00780c */ /* 0x000fe20003f05270 */
[----:B------:R-:W-:Y:S01]  /*6170*/  @!UP0 UIADD3 UR16, UPT, UPT, UR21, 0x1300, URZ ;  /* 0x0000130015108890 */ /* 0x000fe2000fffe0ff */
[----:B------:R-:W-:Y:S01]  /*6180*/  @!P1 R2UR UR4, R0 ;  /* 0x00000000000492ca */ /* 0x000fe200000e0000 */
[----:B------:R-:W-:Y:S01]  /*6190*/  @!UP0 UIADD3 UR17, UPT, UPT, UR21, 0x1a8, URZ ;  /* 0x000001a815118890 */ /* 0x000fe2000fffe0ff */
[----:B------:R-:W-:Y:S01]  /*61a0*/  SEL R0, RZ, 0x1, P0 ;  /* 0x00000001ff007807 */ /* 0x000fe20000000000 */
[----:B------:R-:W-:Y:S01]  /*61b0*/  @!UP0 UIADD3 UR10, UPT, UPT, UR26, 0x60, URZ ;  /* 0x000000601a0a8890 */ /* 0x000fe2000fffe0ff */
[----:B------:R-:W-:Y:S01]  /*61c0*/  SEL R14, R14, RZ, P0 ;  /* 0x000000ff0e0e7207 */ /* 0x000fe20000000000 */
[----:B------:R-:W-:Y:S01]  /*61d0*/  @!UP0 UIADD3 UR8, UPT, UPT, UR21, 0x1b00, URZ ;  /* 0x00001b0015088890 */ /* 0x000fe2000fffe0ff */
[----:B------:R-:W-:Y:S01]  /*61e0*/  IMAD.U32 R8, RZ, RZ, UR5 ;  /* 0x00000005ff087e24 */ /* 0x000fe2000f8e00ff */
[----:B------:R-:W-:Y:S01]  /*61f0*/  VOTEU.ALL UP0, P1 ;  /* 0x0000000000ff7886 */ /* 0x000fe20000800000 */
[----:B------:R-:W-:Y:S01]  /*6200*/  UMOV UR19, UR27 ;  /* 0x0000001b00137c82 */ /* 0x000fe20008000000 */
[----:B------:R-:W-:Y:S01]  /*6210*/  UMOV UR20, UR36 ;  /* 0x0000002400147c82 */ /* 0x000fe20008000000 */
[----:B------:R-:W-:Y:S01]  /*6220*/  UMOV UR11, UR27 ;  /* 0x0000001b000b7c82 */ /* 0x000fe20008000000 */
[----:B------:R-:W-:Y:S01]  /*6230*/  UMOV UR12, UR36 ;  /* 0x00000024000c7c82 */ /* 0x000fe20008000000 */
[----:B------:R-:W-:Y:S01]  /*6240*/  UMOV UR9, UR17 ;  /* 0x0000001100097c82 */ /* 0x000fe20008000000 */
[----:B------:R-:W-:Y:S01]  /*6250*/  IMAD.U32 R9, RZ, RZ, UR4 ;  /* 0x00000004ff097e24 */ /* 0x000fe2000f8e00ff */
[----:B------:R-:W-:Y:S01]  /*6260*/  @!P1 R2UR UR4, R8 ;  /* 0x00000000080492ca */ /* 0x000fe200000e0000 */
[----:B------:R-:W-:Y:S01]  /*6270*/  UMOV UR36, UR29 ;  /* 0x0000001d00247c82 */ /* 0x000fe20008000000 */
[----:B------:R-:W-:Y:S02]  /*6280*/  LOP3.LUT R13, R13, R0, RZ, 0x3c, !PT ;  /* 0x000000000d0d7212 */ /* 0x000fe400078e3cff */
[----:B------:R-:W-:Y:S11]  /*6290*/  @!P1 R2UR UR5, R9 ;  /* 0x00000000090592ca */ /* 0x000ff600000e0000 */
[----:B------:R-:W-:Y:S02]  /*62a0*/  @!UPT UIADD3 URZ, UPT, UPT, URZ, URZ, URZ ;  /* 0x000000fffffff290 */ /* 0x000fe4000fffe0ff */
[----:B------:R2:W-:Y:S01]  /*62b0*/  @!UP0 UTMALDG.3D [UR16], [UR4], desc[UR6] ;  /* 0x00000610040085b4 */ /* 0x0005e20008011000 */
[----:B------:R-:W-:Y:S05]  /*62c0*/  VOTEU.ALL UP0, P1 ;  /* 0x0000000000ff7886 */ /* 0x000fea0000800000 */
[----:B------:R3:W-:Y:S01]  /*62d0*/  @!UP0 UTMALDG.3D [UR8], [UR4], desc[UR6] ;  /* 0x00000608040085b4 */ /* 0x0007e20008011000 */
[----:B------:R3:W-:Y:S01]  /*62e0*/  @!P1 SYNCS.ARRIVE.TRANS64.RED.A0TR RZ, [UR21+0x1a8], R7 ;  /* 0x0001a807ffff99a7 */ /* 0x0007e20008300415 */
[----:B------:R-:W-:Y:S01]  /*62f0*/  SYNCS.ARRIVE.TRANS64.RED.A1T0 RZ, [UR37], RZ ;  /* 0x000000ffffff79a7 */ /* 0x000fe20008100425 */
[----:B--2---:R-:W-:Y:S01]  /*6300*/  UIADD3 UR20, UPT, UPT, UR14, UR61, URZ ;  /* 0x0000003d0e147290 */ /* 0x004fe2000fffe0ff */
[----:B------:R-:W-:Y:S11]  /*6310*/  BRA.U UP1, `(.L_x_117) ;  /* 0xfffffff101f07547 */ /* 0x000ff6000b83ffff */
[----:B------:R-:W-:-:S04]  /*6320*/  SHF.L.U32 R3, R15, 0x1f, RZ ;  /* 0x0000001f0f037819 */ /* 0x000fc800000006ff */
[----:B------:R-:W2:Y:S02]  /*6330*/  SYNCS.PHASECHK.TRANS64.TRYWAIT P0, [UR21+0x1b0], R3 ;  /* 0x0001b003ff0075a7 */ /* 0x000ea40008001115 */
[----:B--2---:R-:W-:Y:S05]  /*6340*/  @!P0 BRA `(.L_x_118) ;  /* 0x0000003c00908947 */ /* 0x004fea0003800000 */
.L_x_227:
[----:B--2---:R-:W-:-:S07]  /*6350*/  MOV R0, UR21 ;  /* 0x0000001500007c02 */ /* 0x004fce0008000f00 */
.L_x_119:
[----:B--2---:R-:W-:-:S04]  /*6360*/  SHF.L.U32 R3, R15, 0x1f, RZ ;  /* 0x0000001f0f037819 */ /* 0x004fc800000006ff */
[----:B------:R2:W4:Y:S03]  /*6370*/  SYNCS.PHASECHK.TRANS64.TRYWAIT P0, [R0+URZ+0x1b8], R3 ;  /* 0x0001b803000075a7 */ /* 0x00052600080011ff */
[----:B----4-:R-:W-:Y:S05]  /*6380*/  @!P0 NANOSLEEP.SYNCS 0x989680 ;  /* 0x009896800000895d */ /* 0x010fea0003900000 */
[----:B------:R-:W4:Y:S02]  /*6390*/  @!P0 SYNCS.PHASECHK.TRANS64 P0, [R0+URZ+0x1b8], R3 ;  /* 0x0001b803000085a7 */ /* 0x000f2400080010ff */
[----:B-1-34-:R-:W-:Y:S05]  /*63a0*/  @P0 EXIT ;  /* 0x000000000000094d */ /* 0x01afea0003800000 */
[----:B------:R-:W-:Y:S05]  /*63b0*/  BRA `(.L_x_119) ;  /* 0xfffffffc00e87947 */ /* 0x000fea000383ffff */
.L_x_108:
[----:B------:R-:W-:-:S06]  /*63c0*/  UISETP.GE.AND UP0, UPT, UR25, 0x4, UPT ;  /* 0x000000041900788c */ /* 0x000fcc000bf06270 */
[----:B------:R-:W-:-:S13]  /*63d0*/  PLOP3.LUT P0, PT, PT, PT, UP0, 0x80, 0x8 ;  /* 0x000000000008781c */ /* 0x000fda0003f0f008 */
[----:B------:R-:W-:Y:S05]  /*63e0*/  @!P0 EXIT ;  /* 0x000000000000894d */ /* 0x000fea0003800000 */
[----:B------:R-:W-:Y:S01]  /*63f0*/  BAR.SYNC.DEFER_BLOCKING 0x6, 0xa0 ;  /* 0x0182800000007b1d */ /* 0x000fe20000010000 */
[C---:B------:R-:W-:Y:S01]  /*6400*/  IMAD.SHL.U32 R89, R99.reuse, 0x20, RZ ;  /* 0x0000002063597824 */ /* 0x040fe200078e00ff */
[----:B------:R-:W-:Y:S01]  /*6410*/  CS2R R96, SRZ ;  /* 0x0000000000607805 */ /* 0x000fe2000001ff00 */
[C---:B------:R-:W-:Y:S01]  /*6420*/  IMAD.SHL.U32 R5, R99.reuse, 0x4, RZ ;  /* 0x0000000463057824 */ /* 0x040fe200078e00ff */
[----:B------:R-:W-:Y:S01]  /*6430*/  CS2R R94, SRZ ;  /* 0x00000000005e7805 */ /* 0x000fe2000001ff00 */
[----:B------:R-:W-:Y:S01]  /*6440*/  IMAD.U32 R37, R99, 0x10000, RZ ;  /* 0x0001000063257824 */ /* 0x000fe200078e00ff */
[----:B------:R-:W-:Y:S01]  /*6450*/  UMOV UR44, 0x400 ;  /* 0x00000400002c7882 */ /* 0x000fe20000000000 */
[----:B------:R-:W-:Y:S01]  /*6460*/  LOP3.LUT R4, R89, 0x80, RZ, 0xc0, !PT ;  /* 0x0000008059047812 */ /* 0x000fe200078ec0ff */
[----:B------:R-:W-:Y:S01]  /*6470*/  ULEA UR44, UR45, UR44, 0x18 ;  /* 0x0000002c2d2c7291 */ /* 0x000fe2000f8ec0ff */
[----:B------:R-:W1:Y:S01]  /*6480*/  LDC.64 R84, c[0x0][0x888] ;  /* 0x00022200ff547b82 */ /* 0x000e620000000a00 */
[C---:B------:R-:W-:Y:S01]  /*6490*/  IMAD.SHL.U32 R7, R91.reuse, 0x400, RZ ;  /* 0x000004005b077824 */ /* 0x040fe200078e00ff */
[----:B------:R-:W-:Y:S01]  /*64a0*/  LOP3.LUT R5, R4, 0x10, R5, 0xf8, !PT ;  /* 0x0000001004057812 */ /* 0x000fe200078ef805 */
[----:B------:R-:W-:Y:S01]  /*64b0*/  IMAD.SHL.U32 R4, R91, 0x200000, RZ ;  /* 0x002000005b047824 */ /* 0x000fe200078e00ff */
[C---:B------:R-:W-:Y:S01]  /*64c0*/  LOP3.LUT R88, R89.reuse, 0xb60, RZ, 0xc0, !PT ;  /* 0x00000b6059587812 */ /* 0x040fe200078ec0ff */
[----:B------:R-:W-:Y:S01]  /*64d0*/  UIADD3 UR4, UPT, UPT, UR44, 0x2300, URZ ;  /* 0x000023002c047890 */ /* 0x000fe2000fffe0ff */
[----:B------:R-:W-:Y:S01]  /*64e0*/  LOP3.LUT P0, RZ, R89, 0x80, RZ, 0xc0, !PT ;  /* 0x0000008059ff7812 */ /* 0x000fe2000780c0ff */
[----:B------:R-:W-:Y:S01]  /*64f0*/  IMAD.MOV.U32 R36, RZ, RZ, RZ ;  /* 0x000000ffff247224 */ /* 0x000fe200078e00ff */
[----:B------:R-:W2:Y:S01]  /*6500*/  LDC.64 R86, c[0x0][0x890] ;  /* 0x00022400ff567b82 */ /* 0x000ea20000000a00 */
[----:B------:R-:W-:Y:S01]  /*6510*/  LOP3.LUT R4, R4, 0x200000, RZ, 0xc0, !PT ;  /* 0x0020000004047812 */ /* 0x000fe200078ec0ff */
[----:B------:R-:W-:Y:S01]  /*6520*/  IMAD.MOV.U32 R93, RZ, RZ, RZ ;  /* 0x000000ffff5d7224 */ /* 0x000fe200078e00ff */
[----:B------:R-:W-:Y:S01]  /*6530*/  LOP3.LUT R88, R88, 0x400, R7, 0xf8, !PT ;  /* 0x0000040058587812 */ /* 0x000fe200078ef807 */
[----:B------:R-:W-:Y:S01]  /*6540*/  IMAD.U32 R98, RZ, RZ, UR4 ;  /* 0x00000004ff627e24 */ /* 0x000fe2000f8e00ff */
[----:B------:R-:W-:Y:S01]  /*6550*/  LOP3.LUT R37, R4, 0x400000, R37, 0xf8, !PT ;  /* 0x0040000004257812 */ /* 0x000fe200078ef825 */
[----:B------:R-:W3:Y:S01]  /*6560*/  LDCU UR58, c[0x0][0x370] ;  /* 0x00006e00ff3a77ac */ /* 0x000ee20008000800 */
[----:B------:R-:W4:Y:S01]  /*6570*/  LDS R0, [UR44+0x280] ;  /* 0x0002802cff007984 */ /* 0x000f220008000800 */
[----:B------:R-:W1:Y:S01]  /*6580*/  LDC.64 R82, c[0x0][0x8b0] ;  /* 0x00022c00ff527b82 */ /* 0x000e620000000a00 */
[----:B------:R-:W-:Y:S01]  /*6590*/  LOP3.LUT R88, R88, R5, RZ, 0xfc, !PT ;  /* 0x0000000558587212 */ /* 0x000fe200078efcff */
[----:B------:R-:W1:Y:S01]  /*65a0*/  LDCU UR43, c[0x0][0xb0c] ;  /* 0x00016180ff2b77ac */ /* 0x000e620008000800 */
[----:B------:R-:W-:Y:S01]  /*65b0*/  LOP3.LUT R99, R99, 0x60, RZ, 0xc0, !PT ;  /* 0x0000006063637812 */ /* 0x000fe200078ec0ff */
[----:B------:R-:W1:Y:S04]  /*65c0*/  LDCU UR63, c[0x0][0xb20] ;  /* 0x00016400ff3f77ac */ /* 0x000e680008000800 */
[----:B------:R-:W1:Y:S01]  /*65d0*/  LDC.64 R80, c[0x0][0x8a8] ;  /* 0x00022a00ff507b82 */ /* 0x000e620000000a00 */
[----:B------:R-:W1:Y:S01]  /*65e0*/  LDCU UR39, c[0x0][0xb30] ;  /* 0x00016600ff2777ac */ /* 0x000e620008000800 */
[----:B------:R-:W1:Y:S01]  /*65f0*/  LDCU.64 UR56, c[0x0][0x888] ;  /* 0x00011100ff3877ac */ /* 0x000e620008000a00 */
[----:B------:R-:W1:Y:S01]  /*6600*/  LDCU.64 UR40, c[0x0][0xb28] ;  /* 0x00016500ff2877ac */ /* 0x000e620008000a00 */
[----:B------:R-:W1:Y:S01]  /*6610*/  LDCU.128 UR52, c[0x0][0xb10] ;  /* 0x00016200ff3477ac */ /* 0x000e620008000c00 */
[----:B------:R-:W1:Y:S01]  /*6620*/  LDCU UR47, c[0x0][0x374] ;  /* 0x00006e80ff2f77ac */ /* 0x000e620008000800 */
[----:B------:R-:W-:Y:S01]  /*6630*/  UIADD3 UR60, UPT, UPT, UR44, 0x300, URZ ;  /* 0x000003002c3c7890 */ /* 0x000fe2000fffe0ff */
[----:B----4-:R-:W-:Y:S01]  /*6640*/  IMAD.IADD R37, R0, 0x1, R37 ;  /* 0x0000000100257824 */ /* 0x010fe200078e0225 */
[----:B--23--:R-:W-:-:S10]  /*6650*/  P2R R0, PR, RZ, 0x1 ;  /* 0x00000001ff007803 */ /* 0x00cfd40000000000 */
.L_x_145:
[C---:B------:R-:W-:Y:S02]  /*6660*/  LEA R3, R93.reuse, UR44, 0x3 ;  /* 0x0000002c5d037c11 */ /* 0x040fe4000f8e18ff */
[----:B------:R-:W-:Y:S02]  /*6670*/  SHF.L.U32 R0, R96, 0x1f, RZ ;  /* 0x0000001f60007819 */ /* 0x000fe400000006ff */
[----:B------:R-:W-:Y:S02]  /*6680*/  LEA R5, R93, UR44, 0x4 ;  /* 0x0000002c5d057c11 */ /* 0x000fe4000f8e20ff */
[----:B------:R-:W2:Y:S02]  /*6690*/  SYNCS.PHASECHK.TRANS64.TRYWAIT P0, [R3+URZ+0x1d0], R0 ;  /* 0x0001d000030075a7 */ /* 0x000ea400080011ff */
[----:B-12---:R-:W-:Y:S05]  /*66a0*/  @!P0 BRA `(.L_x_120) ;  /* 0x0000003800d08947 */ /* 0x006fea0003800000 */
.L_x_228:
[----:B------:R-:W3:Y:S01]  /*66b0*/  LDS.128 R4, [R5+0x260] ;  /* 0x0002600005047984 */ /* 0x000ee20000000c00 */
[----:B------:R-:W-:Y:S01]  /*66c0*/  UISETP.GE.AND UP0, UPT, UR42, 0x1, UPT ;  /* 0x000000012a00788c */ /* 0x000fe2000bf06270 */
[----:B------:R-:W-:Y:S01]  /*66d0*/  @!PT LDS RZ, [RZ] ;  /* 0x00000000fffff984 */ /* 0x000fe20000000800 */
[----:B------:R-:W-:Y:S01]  /*66e0*/  @!PT LDS RZ, [RZ] ;  /* 0x00000000fffff984 */ /* 0x000fe20000000800 */
[----:B------:R-:W-:Y:S01]  /*66f0*/  @!PT LDS RZ, [RZ] ;  /* 0x00000000fffff984 */ /* 0x000fe20000000800 */
[----:B------:R-:W-:Y:S01]  /*6700*/  @!PT LDS RZ, [RZ] ;  /* 0x00000000fffff984 */ /* 0x000fe20000000800 */
[----:B------:R4:W-:Y:S06]  /*6710*/  MEMBAR.ALL.CTA ;  /* 0x0000000000007992 */ /* 0x0009ec0000008000 */
[----:B----4-:R-:W4:Y:S01]  /*6720*/  FENCE.VIEW.ASYNC.S ;  /* 0x00000000000073c6 */ /* 0x010f220000000000 */
[----:B---3--:R-:W-:Y:S11]  /*6730*/  LOP3.LUT P0, RZ, R6, 0x1, RZ, 0xc0, !PT ;  /* 0x0000000106ff7812 */ /* 0x008ff6000780c0ff */
[----:B------:R-:W-:Y:S02]  /*6740*/  @!UPT UIADD3 URZ, UPT, UPT, URZ, URZ, URZ ;  /* 0x000000fffffff290 */ /* 0x000fe4000fffe0ff */
[----:B----4-:R-:W-:Y:S01]  /*6750*/  VOTEU.ANY UP1, P0 ;  /* 0x0000000000ff7886 */ /* 0x010fe20000020100 */
[----:B------:R-:W-:Y:S01]  /*6760*/  PLOP3.LUT P0, PT, PT, PT, UP1, 0x80, 0x8 ;  /* 0x000000000008781c */ /* 0x000fe20003f0f018 */
[----:B------:R-:W-:Y:S11]  /*6770*/  UP2UR UR46, UPR, URZ, 0x2 ;  /* 0x00000002ff2e7883 */ /* 0x000ff60008000000 */
[----:B------:R-:W-:Y:S01]  /*6780*/  @!UPT UIADD3 URZ, UPT, UPT, URZ, URZ, URZ ;  /* 0x000000fffffff290 */ /* 0x000fe2000fffe0ff */
[----:B--2---:R-:W-:Y:S02]  /*6790*/  @P0 SHF.R.U32.HI R0, RZ, 0x10, R5 ;  /* 0x00000010ff000819 */ /* 0x004fe40000011605 */
        /* <DEDUP_REMOVED lines=12> */
[----:B-1----:R-:W-:Y:S02]  /*6860*/  UIMAD.WIDE.U32 UR4, UR47, UR55, URZ ;  /* 0x000000372f0472a5 */ /* 0x002fe4000f8e00ff */
[----:B------:R-:W-:Y:S02]  /*6870*/  UIMAD.WIDE.U32 UR6, UR58, UR52, URZ ;  /* 0x000000343a0672a5 */ /* 0x000fe4000f8e00ff */
[----:B------:R-:W-:Y:S02]  /*6880*/  UISETP.NE.AND UP0, UPT, UR54, 0x1, UPT ;  /* 0x000000013600788c */ /* 0x000fe4000bf05270 */
[----:B------:R-:W-:Y:S02]  /*6890*/  UIMAD.WIDE.U32 UR8, UR37, UR55, URZ ;  /* 0x00000037250872a5 */ /* 0x000fe4000f8e00ff */
[----:B------:R-:W-:Y:S02]  /*68a0*/  UIMAD.WIDE.U32 UR10, UR38, UR52, URZ ;  /* 0x00000034260a72a5 */ /* 0x000fe4000f8e00ff */
[----:B------:R-:W-:Y:S02]  /*68b0*/  UISETP.NE.AND UP1, UPT, UR43, 0x1, UPT ;  /* 0x000000012b00788c */ /* 0x000fe4000bf25270 */
[----:B------:R-:W-:Y:S01]  /*68c0*/  UISETP.NE.AND UP2, UPT, UR42, 0x1, UPT ;  /* 0x000000012a00788c */ /* 0x000fe2000bf45270 */
[----:B------:R-:W-:Y:S02]  /*68d0*/  UMOV UR4, UR5 ;  /* 0x0000000500047c82 */ /* 0x000fe40008000000 */
[----:B------:R-:W-:Y:S03]  /*68e0*/  USHF.R.U32.HI UR5, URZ, UR63, UR4 ;  /* 0x0000003fff057299 */ /* 0x000fe60008011604 */
[----:B------:R-:W-:Y:S02]  /*68f0*/  UMOV UR4, UR7 ;  /* 0x0000000700047c82 */ /* 0x000fe40008000000 */
[----:B------:R-:W-:Y:S02]  /*6900*/  USHF.R.U32.HI UR7, URZ, UR53, UR4 ;  /* 0x00000035ff077299 */ /* 0x000fe40008011604 */
[----:B------:R-:W-:Y:S02]  /*6910*/  USEL UR4, UR47, UR5, !UP0 ;  /* 0x000000052f047287 */ /* 0x000fe4000c000000 */
[----:B------:R-:W-:Y:S01]  /*6920*/  USEL UR7, UR58, UR7, !UP1 ;  /* 0x000000073a077287 */ /* 0x000fe2000c800000 */
[----:B------:R-:W-:Y:S01]  /*6930*/  UMOV UR5, UR9 ;  /* 0x0000000900057c82 */ /* 0x000fe20008000000 */
[----:B------:R-:W-:Y:S02]  /*6940*/  UIMAD.WIDE.U32 UR8, UR4, UR40, URZ ;  /* 0x00000028040872a5 */ /* 0x000fe4000f8e00ff */
[----:B------:R-:W-:Y:S03]  /*6950*/  USHF.R.U32.HI UR6, URZ, UR63, UR5 ;  /* 0x0000003fff067299 */ /* 0x000fe60008011605 */
[----:B------:R-:W-:Y:S01]  /*6960*/  UMOV UR5, UR11 ;  /* 0x0000000b00057c82 */ /* 0x000fe20008000000 */
[----:B------:R-:W-:Y:S02]  /*6970*/  UIMAD.WIDE.U32 UR10, UR7, UR40, URZ ;  /* 0x00000028070a72a5 */ /* 0x000fe4000f8e00ff */
[----:B------:R-:W-:Y:S02]  /*6980*/  USHF.R.U32.HI UR12, URZ, UR53, UR5 ;  /* 0x00000035ff0c7299 */ /* 0x000fe40008011605 */
[----:B------:R-:W-:Y:S01]  /*6990*/  USEL UR6, UR37, UR6, !UP0 ;  /* 0x0000000625067287 */ /* 0x000fe2000c000000 */
[----:B------:R-:W-:Y:S02]  /*69a0*/  UMOV UR5, UR9 ;  /* 0x0000000900057c82 */ /* 0x000fe40008000000 */
[----:B------:R-:W-:Y:S01]  /*69b0*/  UMOV UR10, UR11 ;  /* 0x0000000b000a7c82 */ /* 0x000fe20008000000 */
[----:B------:R-:W-:Y:S02]  /*69c0*/  @UP2 USHF.R.U32.HI UR4, URZ, UR41, UR5 ;  /* 0x00000029ff042299 */ /* 0x000fe40008011605 */
[----:B------:R-:W-:Y:S02]  /*69d0*/  @UP2 USHF.R.U32.HI UR7, URZ, UR41, UR10 ;  /* 0x00000029ff072299 */ /* 0x000fe4000801160a */
[----:B------:R-:W-:Y:S02]  /*69e0*/  UIMAD UR4, UR42, UR4, URZ ;  /* 0x000000042a0472a4 */ /* 0x000fe4000f8e02ff */
[----:B------:R-:W-:Y:S02]  /*69f0*/  UIMAD.WIDE.U32 UR10, UR6, UR40, URZ ;  /* 0x00000028060a72a5 */ /* 0x000fe4000f8e00ff */
[----:B------:R-:W-:Y:S02]  /*6a00*/  USEL UR5, UR38, UR12, !UP1 ;  /* 0x0000000c26057287 */ /* 0x000fe4000c800000 */
[----:B------:R-:W-:Y:S02]  /*6a10*/  UIMAD UR8, UR42, UR7, URZ ;  /* 0x000000072a0872a4 */ /* 0x000fe4000f8e02ff */
[----:B------:R-:W-:Y:S03]  /*6a20*/  UISETP.GE.AND UP0, UPT, UR6, UR4, UPT ;  /* 0x000000040600728c */ /* 0x000fe6000bf06270 */
[----:B------:R-:W-:Y:S01]  /*6a30*/  UMOV UR4, UR11 ;  /* 0x0000000b00047c82 */ /* 0x000fe20008000000 */
[----:B------:R-:W-:Y:S02]  /*6a40*/  UISETP.GE.OR UP0, UPT, UR5, UR8, UP0 ;  /* 0x000000080500728c */ /* 0x000fe40008706670 */
[----:B------:R-:W-:Y:S02]  /*6a50*/  USHF.R.U32.HI UR4, URZ, UR41, UR4 ;  /* 0x00000029ff047299 */ /* 0x000fe40008011604 */
[----:B------:R-:W-:Y:S02]  /*6a60*/  UIMAD.WIDE.U32 UR8, UR5, UR40, URZ ;  /* 0x00000028050872a5 */ /* 0x000fe4000f8e00ff */
[----:B------:R-:W-:Y:S02]  /*6a70*/  USEL UR11, UR6, UR4, !UP2 ;  /* 0x00000004060b7287 */ /* 0x000fe4000d000000 */
[----:B------:R-:W-:Y:S02]  /*6a80*/  UIADD3 UR8, UPT, UPT, -UR5, URZ, URZ ;  /* 0x000000ff05087290 */ /* 0x000fe4000fffe1ff */
[----:B------:R-:W-:Y:S01]  /*6a90*/  UIADD3 UR10, UPT, UPT, -UR11, URZ, URZ ;  /* 0x000000ff0b0a7290 */ /* 0x000fe2000fffe1ff */
[----:B------:R-:W-:Y:S01]  /*6aa0*/  @!UP0 UMOV UR4, UR9 ;  /* 0x0000000900048c82 */ /* 0x000fe20008000000 */
[----:B------:R-:W-:Y:S02]  /*6ab0*/  UIADD3 UR9, UPT, UPT, -UR6, URZ, URZ ;  /* 0x000000ff06097290 */ /* 0x000fe4000fffe1ff */
[----:B------:R-:W-:Y:S02]  /*6ac0*/  @!UP0 USHF.R.U32.HI UR4, URZ, UR41, UR4 ;  /* 0x00000029ff048299 */ /* 0x000fe40008011604 */
[----:B------:R-:W-:Y:S02]  /*6ad0*/  UIMAD UR10, UR42, UR10, UR6 ;  /* 0x0000000a2a0a72a4 */ /* 0x000fe4000f8e0206 */
[----:B------:R-:W-:Y:S04]  /*6ae0*/  @!UP0 USEL UR4, UR5, UR4, !UP2 ;  /* 0x0000000405048287 */ /* 0x000fe8000d000000 */
[----:B------:R-:W-:Y:S02]  /*6af0*/  @!UP0 UIMAD UR10, UR7, UR10, UR4 ;  /* 0x0000000a070a82a4 */ /* 0x000fe4000f8e0204 */
[----:B------:R-:W-:Y:S02]  /*6b00*/  @!UP0 UIADD3 UR11, UPT, UPT, UR11, -UR4, URZ ;  /* 0x800000040b0b8290 */ /* 0x000fe4000fffe0ff */
[----:B------:R-:W-:Y:S02]  /*6b10*/  UIMAD UR7, UR43, UR8, UR38 ;  /* 0x000000082b0772a4 */ /* 0x000fe4000f8e0226 */
[----:B------:R-:W-:Y:S02]  /*6b20*/  @!UP0 UIMAD UR6, UR11, UR42, UR5 ;  /* 0x0000002a0b0682a4 */ /* 0x000fe4000f8e0205 */
[----:B------:R-:W-:Y:S01]  /*6b30*/  UIMAD UR4, UR54, UR9, UR37 ;  /* 0x00000009360472a4 */ /* 0x000fe2000f8e0225 */
[----:B------:R-:W-:Y:S02]  /*6b40*/  @!UP0 UMOV UR5, UR10 ;  /* 0x0000000a00058c82 */ /* 0x000fe40008000000 */
[----:B------:R-:W-:Y:S02]  /*6b50*/  UIMAD UR38, UR5, UR43, UR7 ;  /* 0x0000002b052672a4 */ /* 0x000fe4000f8e0207 */
[----:B------:R-:W-:Y:S11]  /*6b60*/  UIMAD UR37, UR6, UR54, UR4 ;  /* 0x00000036062572a4 */ /* 0x000ff6000f8e0204 */
[----:B------:R-:W-:Y:S01]  /*6b70*/  @!UPT UIADD3 URZ, UPT, UPT, URZ, URZ, URZ ;  /* 0x000000fffffff290 */ /* 0x000fe2000fffe0ff */
.L_x_121:
[----:B-1----:R-:W-:Y:S01]  /*6b80*/  UISETP.NE.AND UP0, UPT, UR39, 0x1, UPT ;  /* 0x000000012700788c */ /* 0x002fe2000bf05270 */
[----:B------:R-:W-:Y:S01]  /*6b90*/  IADD3 R93, PT, PT, R93, 0x1, RZ ;  /* 0x000000015d5d7810 */ /* 0x000fe20007ffe0ff */
[----:B------:R-:W-:Y:S02]  /*6ba0*/  USHF.L.U32 UR50, UR20, 0x6, URZ ;  /* 0x0000000614327899 */ /* 0x000fe400080006ff */
[----:B------:R-:W-:Y:S07]  /*6bb0*/  USHF.L.U32 UR49, UR28, 0x7, URZ ;  /* 0x000000071c317899 */ /* 0x000fee00080006ff */
[----:B------:R-:W1:Y:S01]  /*6bc0*/  @!UP0 LDCU.128 UR12, c[0x0][0xb10] ;  /* 0x00016200ff0c87ac */ /* 0x000e620008000c00 */
[----:B------:R-:W3:Y:S01]  /*6bd0*/  @!UP0 LDCU UR5, c[0x0][0xb0c] ;  /* 0x00016180ff0587ac */ /* 0x000ee20008000800 */
[----:B------:R-:W4:Y:S01]  /*6be0*/  @!UP0 LDCU UR10, c[0x0][0xb20] ;  /* 0x00016400ff0a87ac */ /* 0x000f220008000800 */
[----:B-1----:R-:W-:Y:S02]  /*6bf0*/  UIMAD.WIDE.U32 UR8, UR38, UR12, URZ ;  /* 0x0000000c260872a5 */ /* 0x002fe4000f8e00ff */
[----:B------:R-:W-:Y:S02]  /*6c00*/  UIMAD.WIDE.U32 UR6, UR37, UR15, URZ ;  /* 0x0000000f250672a5 */ /* 0x000fe4000f8e00ff */
[----:B------:R-:W-:Y:S03]  /*6c10*/  @!UP0 UISETP.NE.AND UP1, UPT, UR14, 0x1, UPT ;  /* 0x000000010e00888c */ /* 0x000fe6000bf25270 */
[----:B------:R-:W-:Y:S01]  /*6c20*/  @!UP0 UMOV UR4, UR9 ;  /* 0x0000000900048c82 */ /* 0x000fe20008000000 */
[----:B---3--:R-:W-:Y:S02]  /*6c30*/  @!UP0 UISETP.NE.AND UP2, UPT, UR5, 0x1, UPT ;  /* 0x000000010500888c */ /* 0x008fe4000bf45270 */
[----:B------:R-:W-:Y:S01]  /*6c40*/  @!UP0 USHF.R.U32.HI UR4, URZ, UR13, UR4 ;  /* 0x0000000dff048299 */ /* 0x000fe20008011604 */
[----:B------:R-:W-:Y:S02]  /*6c50*/  @!UP0 UMOV UR6, UR7 ;  /* 0x0000000700068c82 */ /* 0x000fe40008000000 */
[----:B----4-:R-:W-:Y:S02]  /*6c60*/  @!UP0 USHF.R.U32.HI UR6, URZ, UR10, UR6 ;  /* 0x0000000aff068299 */ /* 0x010fe40008011606 */
[----:B------:R-:W-:Y:S02]  /*6c70*/  @!UP0 USEL UR7, UR38, UR4, !UP2 ;  /* 0x0000000426078287 */ /* 0x000fe4000d000000 */
[----:B------:R-:W-:Y:S04]  /*6c80*/  @!UP0 USEL UR6, UR37, UR6, !UP1 ;  /* 0x0000000625068287 */ /* 0x000fe8000c800000 */
[----:B------:R-:W-:Y:S02]  /*6c90*/  @!UP0 UIADD3 UR4, UPT, UPT, -UR7, UR6, URZ ;  /* 0x0000000607048290 */ /* 0x000fe4000fffe1ff */
[----:B------:R-:W-:Y:S02]  /*6ca0*/  @!UP0 UIADD3 UR6, UPT, UPT, UR7, -UR6, URZ ;  /* 0x8000000607068290 */ /* 0x000fe4000fffe0ff */
[----:B------:R-:W-:Y:S02]  /*6cb0*/  @!UP0 UIMAD UR38, UR4, UR5, UR38 ;  /* 0x00000005042682a4 */ /* 0x000fe4000f8e0226 */
[----:B------:R-:W-:Y:S02]  /*6cc0*/  @!UP0 UIMAD UR37, UR6, UR14, UR37 ;  /* 0x0000000e062582a4 */ /* 0x000fe4000f8e0225 */
[----:B------:R-:W-:Y:S09]  /*6cd0*/  ULOP3.LUT UP0, URZ, UR60, 0x90, URZ, 0xc0, !UPT ;  /* 0x000000903cff7892 */ /* 0x000ff2000f80c0ff */
[----:B------:R-:W-:Y:S05]  /*6ce0*/  BRA.U !UP0, `(.L_x_122) ;  /* 0x0000000108407547 */ /* 0x000fea000b800000 */
[----:B------:R-:W1:Y:S01]  /*6cf0*/  LDCU.64 UR8, c[0x4][0x80] ;  /* 0x01001000ff0877ac */ /* 0x000e620008000a00 */
[----:B------:R-:W-:Y:S01]  /*6d00*/  MOV R3, 0x0 ;  /* 0x0000000000037802 */ /* 0x000fe20000000f00 */
[----:B------:R-:W-:Y:S02]  /*6d10*/  HFMA2 R12, -RZ, RZ, 0, 5.9604644775390625e-08 ;  /* 0x00000001ff0c7431 */ /* 0x000fe400000001ff */
[----:B------:R-:W-:Y:S02]  /*6d20*/  IMAD.MOV.U32 R8, RZ, RZ, 0x70 ;  /* 0x00000070ff087424 */ /* 0x000fe400078e00ff */
[----:B------:R-:W-:Y:S01]  /*6d30*/  IMAD.MOV.U32 R13, RZ, RZ, RZ ;  /* 0x000000ffff0d7224 */ /* 0x000fe200078e00ff */
[----:B------:R-:W3:Y:S01]  /*6d40*/  LDCU.64 UR6, c[0x4][0x88] ;  /* 0x01001100ff0677ac */ /* 0x000ee20008000a00 */
[----:B------:R-:W4:Y:S01]  /*6d50*/  LDC.64 R2, c[0x4][R3] ;  /* 0x0100000003027b82 */ /* 0x000f220000000a00 */
[----:B------:R-:W2:Y:S01]  /*6d60*/  LDCU.64 UR4, c[0x4][0x8] ;  /* 0x01000100ff0477ac */ /* 0x000ea20008000a00 */
[----:B-1----:R-:W-:Y:S01]  /*6d70*/  MOV R5, UR9 ;  /* 0x0000000900057c02 */ /* 0x002fe20008000f00 */
[----:B------:R-:W-:Y:S01]  /*6d80*/  IMAD.U32 R4, RZ, RZ, UR8 ;  /* 0x00000008ff047e24 */ /* 0x000fe2000f8e00ff */
[----:B---3--:R-:W-:Y:S01]  /*6d90*/  MOV R7, UR7 ;  /* 0x0000000700077c02 */ /* 0x008fe20008000f00 */
[----:B------:R-:W-:Y:S01]  /*6da0*/  IMAD.U32 R6, RZ, RZ, UR6 ;  /* 0x00000006ff067e24 */ /* 0x000fe2000f8e00ff */
[----:B--2---:R-:W-:Y:S01]  /*6db0*/  MOV R11, UR5 ;  /* 0x00000005000b7c02 */ /* 0x004fe20008000f00 */
[----:B------:R-:W-:Y:S02]  /*6dc0*/  IMAD.U32 R10, RZ, RZ, UR4 ;  /* 0x00000004ff0a7e24 */ /* 0x000fe4000f8e00ff */
[----:B------:R-:W-:Y:S07]  /*6dd0*/  LEPC R20, `(.L_x_122) ;  /* 0x000000001014794e */ /* 0x000fee0000000000 */
[----:B----45:R-:W-:Y:S05]  /*6de0*/  CALL.ABS.NOINC R2 ;  /* 0x0000000002007343 */ /* 0x030fea0003c00000 */
.L_x_122:
[----:B------:R-:W-:Y:S01]  /*6df0*/  LOP3.LUT P0, RZ, R98, 0x90, RZ, 0xc0, !PT ;  /* 0x0000009062ff7812 */ /* 0x000fe2000780c0ff */
[----:B------:R-:W-:Y:S11]  /*6e00*/  BSSY.RECONVERGENT B6, `(.L_x_123) ;  /* 0x0000013000067945 */ /* 0x000ff60003800200 */
[----:B------:R-:W-:Y:S01]  /*6e10*/  @!UPT UIADD3 URZ, UPT, UPT, URZ, URZ, URZ ;  /* 0x000000fffffff290 */ /* 0x000fe2000fffe0ff */
[----:B------:R-:W-:Y:S05]  /*6e20*/  @!P0 BRA `(.L_x_124) ;  /* 0x0000000000408947 */ /* 0x000fea0003800000 */
        /* <DEDUP_REMOVED lines=16> */
.L_x_124:
[----:B------:R-:W-:Y:S05]  /*6f30*/  BSYNC.RECONVERGENT B6 ;  /* 0x0000000000067941 */ /* 0x000fea0003800200 */
.L_x_123:
[----:B------:R-:W-:Y:S02]  /*6f40*/  ISETP.NE.U32.AND P0, PT, RZ, UR56, PT ;  /* 0x00000038ff007c0c */ /* 0x000fe4000bf05070 */
[C---:B------:R-:W-:Y:S02]  /*6f50*/  ISETP.NE.U32.AND P4, PT, R86.reuse, RZ, PT ;  /* 0x000000ff5600720c */ /* 0x040fe40003f85070 */
[----:B------:R-:W-:Y:S02]  /*6f60*/  ISETP.NE.U32.AND P1, PT, R86, RZ, PT ;  /* 0x000000ff5600720c */ /* 0x000fe40003f25070 */
[----:B------:R-:W-:Y:S02]  /*6f70*/  ISETP.NE.AND.EX P0, PT, RZ, UR57, PT, P0 ;  /* 0x00000039ff007c0c */ /* 0x000fe4000bf05300 */
[C---:B------:R-:W-:Y:S02]  /*6f80*/  ISETP.NE.AND.EX P4, PT, R87.reuse, RZ, PT, P4 ;  /* 0x000000ff5700720c */ /* 0x040fe40003f85340 */
[----:B------:R-:W-:Y:S02]  /*6f90*/  ISETP.NE.AND.EX P1, PT, R87, RZ, P0, P1 ;  /* 0x000000ff5700720c */ /* 0x000fe40000725310 */
[----:B------:R-:W-:Y:S02]  /*6fa0*/  ISETP.NE.U32.AND P5, PT, R82, RZ, PT ;  /* 0x000000ff5200720c */ /* 0x000fe40003fa5070 */
[----:B------:R-:W-:Y:S02]  /*6fb0*/  ISETP.NE.U32.AND P2, PT, RZ, UR56, PT ;  /* 0x00000038ff007c0c */ /* 0x000fe4000bf45070 */
[----:B------:R-:W-:Y:S02]  /*6fc0*/  PLOP3.LUT P0, PT, PT, PT, PT, 0x8, 0x80 ;  /* 0x000000000080781c */ /* 0x000fe40003f0e170 */
[----:B------:R-:W-:Y:S02]  /*6fd0*/  ISETP.NE.AND.EX P5, PT, R83, RZ, PT, P5 ;  /* 0x000000ff5300720c */ /* 0x000fe40003fa5350 */
[----:B------:R-:W-:Y:S03]  /*6fe0*/  ISETP.NE.AND.EX P2, PT, RZ, UR57, PT, P2 ;  /* 0x00000039ff007c0c */ /* 0x000fe6000bf45320 */
[----:B------:R-:W-:Y:S01]  /*6ff0*/  @!P1 PLOP3.LUT P0, PT, P4, PT, PT, 0x80, 0x8 ;  /* 0x000000000008981c */ /* 0x000fe2000270f070 */
[----:B------:R-:W-:Y:S01]  /*7000*/  @!UPT UIADD3 URZ, UPT, UPT, URZ, URZ, URZ ;  /* 0x000000fffffff290 */ /* 0x000fe2000fffe0ff */
[----:B------:R-:W-:Y:S11]  /*7010*/  @!P4 BRA `(.L_x_125) ;  /* 0x000000000030c947 */ /* 0x000ff60003800000 */
[----:B------:R-:W-:Y:S01]  /*7020*/  ISETP.NE.U32.AND P3, PT, R84, RZ, PT ;  /* 0x000000ff5400720c */ /* 0x000fe20003f65070 */
[----:B------:R-:W1:Y:S01]  /*7030*/  LDCU.64 UR4, c[0x0][0x358] ;  /* 0x00006b00ff0477ac */ /* 0x000e620008000a00 */
[----:B------:R-:W-:Y:S02]  /*7040*/  IMAD.MOV.U32 R90, RZ, RZ, 0x1 ;  /* 0x00000001ff5a7424 */ /* 0x000fe400078e00ff */
[----:B------:R-:W-:Y:S11]  /*7050*/  ISETP.NE.AND.EX P3, PT, R85, RZ, PT, P3 ;  /* 0x000000ff5500720c */ /* 0x000ff60003f65330 */
[----:B------:R-:W-:Y:S02]  /*7060*/  @!UPT UIADD3 URZ, UPT, UPT, URZ, URZ, URZ ;  /* 0x000000fffffff290 */ /* 0x000fe4000fffe0ff */
[----:B------:R-:W3:Y:S01]  /*7070*/  @P3 LDC.64 R2, c[0x0][0x888] ;  /* 0x00022200ff023b82 */ /* 0x000ee20000000a00 */
[----:B--2---:R-:W-:Y:S04]  /*7080*/  @P3 IMAD R0, R86, UR36, RZ ;  /* 0x0000002456003c24 */ /* 0x004fe8000f8e02ff */
[----:B---3--:R-:W-:Y:S04]  /*7090*/  @P3 IMAD.WIDE R2, R0, 0x4, R2 ;  /* 0x0000000400023825 */ /* 0x008fe800078e0202 */
[----:B------:R-:W-:Y:S01]  /*70a0*/  HFMA2 R0, -RZ, RZ, 0, 5.9604644775390625e-08 ;  /* 0x00000001ff007431 */ /* 0x000fe200000001ff */
[----:B-1---5:R1:W5:Y:S04]  /*70b0*/  @P3 LDG.E R41, desc[UR4][R2.64] ;  /* 0x0000000402293981 */ /* 0x022368000c1e1900 */
[----:B------:R-:W-:Y:S01]  /*70c0*/  @!P3 PRMT R90, R0, 0x7610, R90 ;  /* 0x00007610005ab816 */ /* 0x000fe2000000005a */
[----:B-1----:R-:W3:Y:S06]  /*70d0*/  @!P3 LDC R41, c[0x0][0x880] ;  /* 0x00022000ff29bb82 */ /* 0x002eec0000000800 */
.L_x_125:
[----:B------:R-:W-:Y:S05]  /*70e0*/  @!P5 BRA `(.L_x_126) ;  /* 0x000000000024d947 */ /* 0x000fea0003800000 */
[----:B------:R-:W-:Y:S01]  /*70f0*/  ISETP.NE.U32.AND P3, PT, R80, RZ, PT ;  /* 0x000000ff5000720c */ /* 0x000fe20003f65070 */
[----:B------:R-:W1:Y:S03]  /*7100*/  LDCU.64 UR4, c[0x0][0x358] ;  /* 0x00006b00ff0477ac */ /* 0x000e660008000a00 */
[----:B------:R-:W-:Y:S11]  /*7110*/  ISETP.NE.AND.EX P3, PT, R81, RZ, PT, P3 ;  /* 0x000000ff5100720c */ /* 0x000ff60003f65330 */
[----:B------:R-:W-:Y:S02]  /*7120*/  @!UPT UIADD3 URZ, UPT, UPT, URZ, URZ, URZ ;  /* 0x000000fffffff290 */ /* 0x000fe4000fffe0ff */
[----:B------:R-:W4:Y:S01]  /*7130*/  @P3 LDC.64 R2, c[0x0][0x8a8] ;  /* 0x00022a00ff023b82 */ /* 0x000f220000000a00 */
[----:B--2---:R-:W-:Y:S04]  /*7140*/  @P3 IMAD R0, R82, UR36, RZ ;  /* 0x0000002452003c24 */ /* 0x004fe8000f8e02ff */
[----:B----4-:R-:W-:Y:S05]  /*7150*/  @P3 IMAD.WIDE R2, R0, 0x4, R2 ;  /* 0x0000000400023825 */ /* 0x010fea00078e0202 */
[----:B-1---5:R1:W5:Y:S02]  /*7160*/  @P3 LDG.E R38, desc[UR4][R2.64] ;  /* 0x0000000402263981 */ /* 0x022364000c1e1900 */
[----:B-1----:R-:W4:Y:S02]  /*7170*/  @!P3 LDC R38, c[0x0][0x8a0] ;  /* 0x00022800ff26bb82 */ /* 0x002f240000000800 */
.L_x_126:
[----:B---3-5:R-:W-:Y:S01]  /*7180*/  FSETP.NEU.AND P3, PT, R41, RZ, PT ;  /* 0x000000ff2900720b */ /* 0x028fe20003f6d000 */
[----:B------:R-:W-:Y:S01]  /*7190*/  BSSY B1, `(.L_x_127) ;  /* 0x0000040000017945 */ /* 0x000fe20003800000 */
[----:B------:R-:W-:Y:S01]  /*71a0*/  SEL R7, RZ, 0xffffffff, P2 ;  /* 0xffffffffff077807 */ /* 0x000fe20001000000 */
[----:B------:R-:W-:Y:S01]  /*71b0*/  IMAD.MOV.U32 R71, RZ, RZ, 0x1 ;  /* 0x00000001ff477424 */ /* 0x000fe200078e00ff */
[----:B--2---:R-:W-:Y:S01]  /*71c0*/  @!P1 SEL R0, RZ, 0xffffffff, P3 ;  /* 0xffffffffff009807 */ /* 0x004fe20001800000 */
[----:B------:R-:W-:Y:S01]  /*71d0*/  IMAD R39, R36, 0x40, R37 ;  /* 0x0000004024277824 */ /* 0x000fe200078e0225 */
[----:B------:R-:W-:Y:S02]  /*71e0*/  LOP3.LUT P2, RZ, R90, 0xff, RZ, 0xc0, !PT ;  /* 0x000000ff5aff7812 */ /* 0x000fe4000784c0ff */
[----:B------:R-:W-:Y:S02]  /*71f0*/  CS2R R78, SRZ ;  /* 0x00000000004e7805 */ /* 0x000fe4000001ff00 */
[----:B------:R-:W-:Y:S02]  /*7200*/  LEA R3, R95, UR44, 0x3 ;  /* 0x0000002c5f037c11 */ /* 0x000fe4000f8e18ff */
[----:B------:R-:W-:Y:S02]  /*7210*/  CS2R R76, SRZ ;  /* 0x00000000004c7805 */ /* 0x000fe4000001ff00 */
[----:B------:R-:W-:Y:S02]  /*7220*/  @P0 SEL R0, R7, R0, !P2 ;  /* 0x0000000007000207 */ /* 0x000fe40005000000 */
[----:B------:R-:W-:Y:S02]  /*7230*/  CS2R R74, SRZ ;  /* 0x00000000004a7805 */ /* 0x000fe4000001ff00 */
[----:B------:R-:W-:Y:S02]  /*7240*/  LEA R92, R36, UR44, 0x3 ;  /* 0x0000002c245c7c11 */ /* 0x000fe4000f8e18ff */
[----:B------:R-:W-:Y:S02]  /*7250*/  CS2R R72, SRZ ;  /* 0x0000000000487805 */ /* 0x000fe4000001ff00 */
[----:B------:R-:W-:Y:S02]  /*7260*/  @!P1 LOP3.LUT R0, R0, 0x1, RZ, 0xc0, !PT ;  /* 0x0000000100009812 */ /* 0x000fe400078ec0ff */
[----:B------:R-:W-:Y:S02]  /*7270*/  SHF.L.U32 R5, R97, 0x1f, RZ ;  /* 0x0000001f61057819 */ /* 0x000fe400000006ff */
[----:B------:R-:W-:Y:S02]  /*7280*/  ISETP.NE.U32.OR P6, PT, R0, 0x1, P1 ;  /* 0x000000010000780c */ /* 0x000fe40000fc5470 */
[----:B------:R-:W-:Y:S02]  /*7290*/  SEL R0, RZ, 0xffffffff, P3 ;  /* 0xffffffffff007807 */ /* 0x000fe40001800000 */
[----:B------:R-:W-:Y:S02]  /*72a0*/  P2R R100, PR, RZ, 0x40 ;  /* 0x00000040ff647803 */ /* 0x000fe40000000000 */
[----:B------:R-:W-:Y:S04]  /*72b0*/  @P4 SEL R0, R7, R0, !P2 ;  /* 0x0000000007004207 */ /* 0x000fe80005000000 */
[----:B------:R-:W-:Y:S03]  /*72c0*/  LOP3.LUT R0, R0, 0x1, RZ, 0xc0, !PT ;  /* 0x0000000100007812 */ /* 0x000fe600078ec0ff */
[----:B------:R-:W-:Y:S02]  /*72d0*/  @P6 SHF.L.U32 R2, R94, 0x1f, RZ ;  /* 0x0000001f5e026819 */ /* 0x000fe400000006ff */
[----:B------:R-:W-:Y:S02]  /*72e0*/  ISETP.NE.U32.AND P5, PT, R0, 0x1, PT ;  /* 0x000000010000780c */ /* 0x000fe40003fa5070 */
[----:B------:R-:W1:Y:S02]  /*72f0*/  @P6 SYNCS.PHASECHK.TRANS64.TRYWAIT P1, [R3+URZ+0x1a0], R2 ;  /* 0x0001a002030065a7 */ /* 0x000e6400080211ff */
[----:B------:R-:W-:Y:S01]  /*7300*/  P2R R105, PR, RZ, 0x20 ;  /* 0x00000020ff697803 */ /* 0x000fe20000000000 */
[----:B------:R2:W3:Y:S01]  /*7310*/  SYNCS.PHASECHK.TRANS64.TRYWAIT P0, [R92+URZ+0x1f0], R5 ;  /* 0x0001f0055c0075a7 */ /* 0x0004e200080011ff */
[----:B-1----:R-:W-:Y:S01]  /*7320*/  @P6 SEL R71, RZ, 0x1, !P1 ;  /* 0x00000001ff476807 */ /* 0x002fe20004800000 */
[----:B--2---:R-:W-:Y:S06]  /*7330*/  @!P6 BRA `(.L_x_128) ;  /* 0x000000000094e947 */ /* 0x004fec0003800000 */
[----:B------:R-:W-:Y:S01]  /*7340*/  @P5 IMAD R4, R95, 0x1000, R88 ;  /* 0x000010005f045824 */ /* 0x000fe200078e0258 */
[----:B------:R-:W-:Y:S01]  /*7350*/  LOP3.LUT P6, RZ, R89, 0x80, RZ, 0xc0, !PT ;  /* 0x0000008059ff7812 */ /* 0x000fe200078cc0ff */
[----:B------:R-:W-:Y:S01]  /*7360*/  BSSY B0, `(.L_x_129) ;  /* 0x0000010000007945 */ /* 0x000fe20003800000 */
[----:B------:R-:W-:Y:S01]  /*7370*/  ISETP.NE.AND P2, PT, R71, RZ, PT ;  /* 0x000000ff4700720c */ /* 0x000fe20003f45270 */
[----:B------:R-:W-:Y:S01]  /*7380*/  @P5 VIADD R2, R4, UR44 ;  /* 0x0000002c04025c36 */ /* 0x000fe20008000000 */
[----:B------:R-:W-:Y:S02]  /*7390*/  PLOP3.LUT P1, PT, PT, PT, PT, 0x8, 0x80 ;  /* 0x000000000080781c */ /* 0x000fe40003f2e170 */
[----:B------:R-:W-:Y:S02]  /*73a0*/  CS2R R74, SRZ ;  /* 0x00000000004a7805 */ /* 0x000fe4000001ff00 */
[----:B------:R-:W-:Y:S01]  /*73b0*/  @P5 PLOP3.LUT P1, PT, P6, PT, PT, 0x80, 0x8 ;  /* 0x000000000008581c */ /* 0x000fe2000372f070 */
[C---:B------:R-:W-:Y:S01]  /*73c0*/  @P5 VIADD R0, R2.reuse, 0x300 ;  /* 0x0000030002005836 */ /* 0x040fe20000000000 */
[----:B------:R-:W-:Y:S01]  /*73d0*/  CS2R R72, SRZ ;  /* 0x0000000000487805 */ /* 0x000fe2000001ff00 */
[----:B------:R-:W-:Y:S01]  /*73e0*/  @P5 VIADD R2, R2, 0x310 ;  /* 0x0000031002025836 */ /* 0x000fe20000000000 */
[----:B------:R-:W-:Y:S02]  /*73f0*/  CS2R R78, SRZ ;  /* 0x00000000004e7805 */ /* 0x000fe4000001ff00 */
[----:B------:R-:W-:Y:S07]  /*7400*/  CS2R R76, SRZ ;  /* 0x00000000004c7805 */ /* 0x000fee000001ff00 */
[----:B------:R-:W-:Y:S01]  /*7410*/  @P1 VIADD R2, R0, 0xfffffff0 ;  /* 0xfffffff000021836 */ /* 0x000fe20000000000 */
[----:B------:R-:W-:Y:S06]  /*7420*/  @P2 BRA `(.L_x_130) ;  /* 0x00000000000c2947 */ /* 0x000fec0003800000 */
[----:B------:R-:W-:Y:S04]  /*7430*/  SHF.L.U32 R0, R94, 0x1f, RZ ;  /* 0x0000001f5e007819 */ /* 0x000fe800000006ff */
[----:B------:R-:W1:Y:S02]  /*7440*/  SYNCS.PHASECHK.TRANS64.TRYWAIT P1, [R3+URZ+0x1a0], R0 ;  /* 0x0001a000030075a7 */ /* 0x000e6400080211ff */
[----:B-1----:R-:W-:Y:S05]  /*7450*/  @!P1 BRA `(.L_x_131) ;  /* 0x0000002c00789947 */ /* 0x002fea0003800000 */
.L_x_130:
[----:B------:R-:W-:Y:S05]  /*7460*/  BSYNC B0 ;  /* 0x0000000000007941 */ /* 0x000fea0003800000 */
.L_x_129:
[----:B------:R-:W-:Y:S01]  /*7470*/  ISETP.NE.AND P1, PT, R105, RZ, PT ;  /* 0x000000ff6900720c */ /* 0x000fe20003f25270 */
[----:B-1----:R-:W-:Y:S02]  /*7480*/  VIADD R3, R3, 0x1b0 ;  /* 0x000001b003037836 */ /* 0x002fe40000000000 */
[----:B------:R-:W-:Y:S02]  /*7490*/  IMAD.U32 R0, RZ, RZ, UR45 ;  /* 0x0000002dff007e24 */ /* 0x000fe4000f8e00ff */
[----:B------:R-:W-:Y:S03]  /*74a0*/  VIADD R95, R95, 0x1 ;  /* 0x000000015f5f7836 */ /* 0x000fe60000000000 */
[----:B------:R-:W-:Y:S05]  /*74b0*/  PRMT R0, R0, 0x654, R3 ;  /* 0x0000065400007816 */ /* 0x000fea0000000003 */
[----:B------:R1:W2:Y:S04]  /*74c0*/  @P1 LDS.128 R72, [R4+UR44+0x300] ;  /* 0x0003002c04481984 */ /* 0x0002a80008000c00 */
[----:B------:R1:W1:Y:S01]  /*74d0*/  @P1 LDS.128 R76, [R2] ;  /* 0x00000000024c1984 */ /* 0x0002620000000c00 */
[C---:B------:R-:W-:Y:S01]  /*74e0*/  ISETP.NE.AND P1, PT, R95.reuse, 0x2, PT ;  /* 0x000000025f00780c */ /* 0x040fe20003f25270 */
[----:B------:R-:W-:Y:S01]  /*74f0*/  @!PT LDS RZ, [RZ] ;  /* 0x00000000fffff984 */ /* 0x000fe20000000800 */
[----:B------:R-:W-:Y:S01]  /*7500*/  @!PT LDS RZ, [RZ] ;  /* 0x00000000fffff984 */ /* 0x000fe20000000800 */
[----:B------:R-:W-:Y:S01]  /*7510*/  @!PT LDS RZ, [RZ] ;  /* 0x00000000fffff984 */ /* 0x000fe20000000800 */
[----:B------:R-:W-:Y:S01]  /*7520*/  @!PT LDS RZ, [RZ] ;  /* 0x00000000fffff984 */ /* 0x000fe20000000800 */
[----:B------:R5:W-:Y:S06]  /*7530*/  MEMBAR.ALL.CTA ;  /* 0x0000000000007992 */ /* 0x000bec0000008000 */
[----:B-----5:R-:W5:Y:S01]  /*7540*/  FENCE.VIEW.ASYNC.S ;  /* 0x00000000000073c6 */ /* 0x020f620000000000 */
[----:B------:R-:W-:Y:S02]  /*7550*/  SEL R3, RZ, 0x1, P1 ;  /* 0x00000001ff037807 */ /* 0x000fe40000800000 */
[----:B------:R-:W-:Y:S02]  /*7560*/  SEL R95, R95, RZ, P1 ;  /* 0x000000ff5f5f7207 */ /* 0x000fe40000800000 */
[----:B------:R-:W-:Y:S01]  /*7570*/  LOP3.LUT R94, R94, R3, RZ, 0x3c, !PT ;  /* 0x000000035e5e7212 */ /* 0x000fe200078e3cff */
[----:B-----5:R1:W-:Y:S06]  /*7580*/  SYNCS.ARRIVE.TRANS64.RED.A1T0 RZ, [R0+URZ], RZ ;  /* 0x000000ff00ff79a7 */ /* 0x0203ec00081004ff */
.L_x_128:
[----:B------:R-:W-:Y:S05]  /*7590*/  BSYNC B1 ;  /* 0x0000000000017941 */ /* 0x000fea0003800000 */
.L_x_127:
[----:B-1----:R-:W-:Y:S04]  /*75a0*/  SHF.R.U32.HI R0, RZ, 0x15, R39 ;  /* 0x00000015ff007819 */ /* 0x002fe80000011627 */
[----:B------:R-:W-:Y:S01]  /*75b0*/  LOP3.LUT P1, RZ, R0, 0x3, R91, 0x48, !PT ;  /* 0x0000000300ff7812 */ /* 0x000fe2000782485b */
[----:B------:R-:W-:Y:S01]  /*75c0*/  @!UPT UIADD3 URZ, UPT, UPT, URZ, URZ, URZ ;  /* 0x000000fffffff290 */ /* 0x000fe2000fffe0ff */
[----:B---3--:R-:W-:Y:S11]  /*75d0*/  @P0 BRA `(.L_x_132) ;  /* 0x0000000000080947 */ /* 0x008ff60003800000 */
[----:B------:R-:W1:Y:S02]  /*75e0*/  SYNCS.PHASECHK.TRANS64.TRYWAIT P0, [R92+URZ+0x1f0], R5 ;  /* 0x0001f0055c0075a7 */ /* 0x000e6400080011ff */
[----:B-1----:R-:W-:Y:S05]  /*75f0*/  @!P0 BRA `(.L_x_133) ;  /* 0x0000002c00248947 */ /* 0x002fea0003800000 */
.L_x_132:
[----:B------:R-:W-:Y:S05]  /*7600*/  @!P1 BRA `(.L_x_134) ;  /* 0x0000000000409947 */ /* 0x000fea0003800000 */
[----:B------:R-:W1:Y:S01]  /*7610*/  LDCU.64 UR8, c[0x4][0x70] ;  /* 0x01000e00ff0877ac */ /* 0x000e620008000a00 */
[----:B------:R-:W-:Y:S01]  /*7620*/  MOV R3, 0x0 ;  /* 0x0000000000037802 */ /* 0x000fe20000000f00 */
[----:B------:R-:W-:Y:S02]  /*7630*/  HFMA2 R12, -RZ, RZ, 0, 5.9604644775390625e-08 ;  /* 0x00000001ff0c7431 */ /* 0x000fe400000001ff */
[----:B------:R-:W-:Y:S02]  /*7640*/  IMAD.MOV.U32 R8, RZ, RZ, 0x192 ;  /* 0x00000192ff087424 */ /* 0x000fe400078e00ff */
[----:B------:R-:W-:Y:S01]  /*7650*/  IMAD.MOV.U32 R13, RZ, RZ, RZ ;  /* 0x000000ffff0d7224 */ /* 0x000fe200078e00ff */
[----:B------:R-:W3:Y:S01]  /*7660*/  LDCU.64 UR6, c[0x4][0x78] ;  /* 0x01000f00ff0677ac */ /* 0x000ee20008000a00 */
[----:B------:R-:W2:Y:S01]  /*7670*/  LDC.64 R2, c[0x4][R3] ;  /* 0x0100000003027b82 */ /* 0x000ea20000000a00 */
[----:B------:R-:W5:Y:S01]  /*7680*/  LDCU.64 UR4, c[0x4][0x10] ;  /* 0x01000200ff0477ac */ /* 0x000f620008000a00 */
[----:B-1----:R-:W-:Y:S01]  /*7690*/  MOV R5, UR9 ;  /* 0x0000000900057c02 */ /* 0x002fe20008000f00 */
[----:B------:R-:W-:Y:S01]  /*76a0*/  IMAD.U32 R4, RZ, RZ, UR8 ;  /* 0x00000008ff047e24 */ /* 0x000fe2000f8e00ff */
[----:B---3--:R-:W-:Y:S01]  /*76b0*/  MOV R7, UR7 ;  /* 0x0000000700077c02 */ /* 0x008fe20008000f00 */
[----:B------:R-:W-:Y:S01]  /*76c0*/  IMAD.U32 R6, RZ, RZ, UR6 ;  /* 0x00000006ff067e24 */ /* 0x000fe2000f8e00ff */
[----:B-----5:R-:W-:Y:S01]  /*76d0*/  MOV R11, UR5 ;  /* 0x00000005000b7c02 */ /* 0x020fe20008000f00 */
[----:B------:R-:W-:Y:S02]  /*76e0*/  IMAD.U32 R10, RZ, RZ, UR4 ;  /* 0x00000004ff0a7e24 */ /* 0x000fe4000f8e00ff */
[----:B------:R-:W-:Y:S07]  /*76f0*/  LEPC R20, `(.L_x_134) ;  /* 0x000000001014794e */ /* 0x000fee0000000000 */
[----:B--2-4-:R-:W-:Y:S05]  /*7700*/  CALL.ABS.NOINC R2 ;  /* 0x0000000002007343 */ /* 0x014fea0003c00000 */
.L_x_134:
[-C--:B--2---:R-:W-:Y:S01]  /*7710*/  F2FP.F16.E5M2.UNPACK_B R42, R72.reuse ;  /* 0x00000048ff2a723e */ /* 0x084fe200020004ff */
[----:B------:R-:W-:Y:S05]  /*7720*/  WARPSYNC.ALL ;  /* 0x0000000000007948 */ /* 0x000fea0003800000 */
[----:B------:R-:W-:Y:S01]  /*7730*/  R2UR UR4, R39 ;  /* 0x00000000270472ca */ /* 0x000fe200000e0000 */
[--C-:B------:R-:W-:Y:S01]  /*7740*/  HADD2.F32 R40, -RZ, R42.reuse.H0_H0 ;  /* 0x2000002aff287230 */ /* 0x100fe20000004100 */
[----:B------:R-:W-:Y:S01]  /*7750*/  F2FP.F16.E5M2.UNPACK_B R43, R72.H1 ;  /* 0x00000048ff2b723e */ /* 0x000fe200030004ff */
[----:B------:R-:W-:Y:S01]  /*7760*/  HADD2.F32 R42, -RZ, R42.H1_H1 ;  /* 0x3000002aff2a7230 */ /* 0x000fe20000004100 */
[-C--:B------:R-:W-:Y:S01]  /*7770*/  F2FP.F16.E5M2.UNPACK_B R45, R73.reuse ;  /* 0x00000049ff2d723e */ /* 0x080fe200020004ff */
[----:B------:R-:W-:Y:S01]  /*7780*/  BSSY.RECONVERGENT B0, `(.L_x_135) ;  /* 0x000009f000007945 */ /* 0x000fe20003800200 */
[----:B------:R-:W-:Y:S01]  /*7790*/  F2FP.F16.E5M2.UNPACK_B R47, R73.H1 ;  /* 0x00000049ff2f723e */ /* 0x000fe200030004ff */
[--C-:B------:R-:W-:Y:S01]  /*77a0*/  HADD2.F32 R44, -RZ, R43.reuse.H0_H0 ;  /* 0x2000002bff2c7230 */ /* 0x100fe20000004100 */
[-C--:B------:R-:W-:Y:S01]  /*77b0*/  F2FP.F16.E5M2.UNPACK_B R49, R74.reuse ;  /* 0x0000004aff31723e */ /* 0x080fe200020004ff */
[----:B------:R-:W-:Y:S01]  /*77c0*/  HADD2.F32 R46, -RZ, R43.H1_H1 ;  /* 0x3000002bff2e7230 */ /* 0x000fe20000004100 */
[----:B------:R-:W-:Y:S01]  /*77d0*/  F2FP.F16.E5M2.UNPACK_B R51, R74.H1 ;  /* 0x0000004aff33723e */ /* 0x000fe200030004ff */
[--C-:B------:R-:W-:Y:S01]  /*77e0*/  HADD2.F32 R43, -RZ, R45.reuse.H0_H0 ;  /* 0x2000002dff2b7230 */ /* 0x100fe20000004100 */
[-C--:B------:R-:W-:Y:S01]  /*77f0*/  F2FP.F16.E5M2.UNPACK_B R53, R75.reuse ;  /* 0x0000004bff35723e */ /* 0x080fe200020004ff */
[----:B-1----:R-:W4:Y:S01]  /*7800*/  LDTM.x32 R4, tmem[UR4] ;  /* 0x00000004000479ee */ /* 0x002f2200082c0000 */
[----:B------:R-:W-:Y:S01]  /*7810*/  F2FP.F16.E5M2.UNPACK_B R55, R75.H1 ;  /* 0x0000004bff37723e */ /* 0x000fe200030004ff */
[----:B------:R-:W-:Y:S01]  /*7820*/  HADD2.F32 R48, -RZ, R45.H1_H1 ;  /* 0x3000002dff307230 */ /* 0x000fe20000004100 */
[-C--:B------:R-:W-:Y:S01]  /*7830*/  F2FP.F16.E5M2.UNPACK_B R57, R76.reuse ;  /* 0x0000004cff39723e */ /* 0x080fe200020004ff */
[----:B------:R-:W-:Y:S01]  /*7840*/  HADD2.F32 R52, -RZ, R49.H1_H1 ;  /* 0x30000031ff347230 */ /* 0x000fe20000004100 */
[----:B------:R-:W-:Y:S01]  /*7850*/  ISETP.NE.AND P6, PT, R100, RZ, PT ;  /* 0x000000ff6400720c */ /* 0x000fe20003fc5270 */
[----:B------:R-:W-:Y:S01]  /*7860*/  HADD2.F32 R56, -RZ, R53.H1_H1 ;  /* 0x30000035ff387230 */ /* 0x000fe20000004100 */
[----:B------:R-:W-:Y:S01]  /*7870*/  MOV R104, 0x10 ;  /* 0x0000001000687802 */ /* 0x000fe20000000f00 */
[----:B------:R-:W-:Y:S01]  /*7880*/  HADD2.F32 R60, -RZ, R57.H1_H1 ;  /* 0x30000039ff3c7230 */ /* 0x000fe20000004100 */
[----:B------:R-:W-:Y:S01]  /*7890*/  IADD3 R107, PT, PT, R88, UR44, RZ ;  /* 0x0000002c586b7c10 */ /* 0x000fe2000fffe0ff */
[--C-:B------:R-:W-:Y:S01]  /*78a0*/  HADD2.F32 R45, -RZ, R47.reuse.H0_H0 ;  /* 0x2000002fff2d7230 */ /* 0x100fe20000004100 */
[----:B------:R-:W-:Y:S01]  /*78b0*/  LOP3.LUT P5, RZ, R89, 0x80, RZ, 0xc0, !PT ;  /* 0x0000008059ff7812 */ /* 0x000fe200078ac0ff */
[----:B------:R-:W-:Y:S01]  /*78c0*/  HADD2.F32 R50, -RZ, R47.H1_H1 ;  /* 0x3000002fff327230 */ /* 0x000fe20000004100 */
[----:B------:R-:W-:Y:S01]  /*78d0*/  F2FP.F16.E5M2.UNPACK_B R59, R76.H1 ;  /* 0x0000004cff3b723e */ /* 0x000fe200030004ff */
[----:B------:R-:W-:Y:S01]  /*78e0*/  HADD2.F32 R47, -RZ, R49.H0_H0 ;  /* 0x20000031ff2f7230 */ /* 0x000fe20000004100 */
[----:B------:R-:W-:Y:S01]  /*78f0*/  SEL R106, R104, 0xfffffff0, !P5 ;  /* 0xfffffff0686a7807 */ /* 0x000fe20006800000 */
[--C-:B------:R-:W-:Y:S01]  /*7900*/  HADD2.F32 R49, -RZ, R51.reuse.H0_H0 ;  /* 0x20000033ff317230 */ /* 0x100fe20000004100 */
[-C--:B------:R-:W-:Y:S01]  /*7910*/  F2FP.F16.E5M2.UNPACK_B R61, R77.reuse ;  /* 0x0000004dff3d723e */ /* 0x080fe200020004ff */
[----:B------:R-:W-:Y:S01]  /*7920*/  HADD2.F32 R54, -RZ, R51.H1_H1 ;  /* 0x30000033ff367230 */ /* 0x000fe20000004100 */
[----:B------:R-:W-:Y:S01]  /*7930*/  IADD3 R104, PT, PT, R107, R106, RZ ;  /* 0x0000006a6b687210 */ /* 0x000fe20007ffe0ff */
[----:B------:R-:W-:Y:S01]  /*7940*/  HADD2.F32 R51, -RZ, R53.H0_H0 ;  /* 0x20000035ff337230 */ /* 0x000fe20000004100 */
[----:B------:R-:W-:Y:S01]  /*7950*/  F2FP.F16.E5M2.UNPACK_B R63, R77.H1 ;  /* 0x0000004dff3f723e */ /* 0x000fe200030004ff */
[----:B------:R-:W-:Y:S01]  /*7960*/  HADD2.F32 R64, -RZ, R61.H1_H1 ;  /* 0x3000003dff407230 */ /* 0x000fe20000004100 */
[----:B------:R-:W-:Y:S01]  /*7970*/  F2FP.F16.E5M2.UNPACK_B R65, R78 ;  /* 0x0000004eff41723e */ /* 0x000fe200020004ff */
[C---:B----4-:R-:W-:Y:S01]  /*7980*/  FMUL R0, R38.reuse, R4 ;  /* 0x0000000426007220 */ /* 0x050fe20000400000 */
[C---:B------:R-:W-:Y:S01]  /*7990*/  FMUL R2, R38.reuse, R5 ;  /* 0x0000000526027220 */ /* 0x040fe20000400000 */
[C---:B------:R-:W-:Y:S01]  /*79a0*/  FMUL R4, R38.reuse, R8 ;  /* 0x0000000826047220 */ /* 0x040fe20000400000 */
[C---:B------:R-:W-:Y:S01]  /*79b0*/  FMUL R5, R38.reuse, R9 ;  /* 0x0000000926057220 */ /* 0x040fe20000400000 */
[C---:B------:R-:W-:Y:S01]  /*79c0*/  FFMA R0, R41.reuse, R40, R0 ;  /* 0x0000002829007223 */ /* 0x040fe20000000000 */
[C---:B------:R-:W-:Y:S01]  /*79d0*/  FFMA R2, R41.reuse, R42, R2 ;  /* 0x0000002a29027223 */ /* 0x040fe20000000002 */
[C---:B------:R-:W-:Y:S01]  /*79e0*/  FMUL R8, R38.reuse, R12 ;  /* 0x0000000c26087220 */ /* 0x040fe20000400000 */
[C---:B------:R-:W-:Y:S01]  /*79f0*/  FMUL R9, R38.reuse, R13 ;  /* 0x0000000d26097220 */ /* 0x040fe20000400000 */
[C---:B------:R-:W-:Y:S01]  /*7a00*/  FMUL R12, R38.reuse, R16 ;  /* 0x00000010260c7220 */ /* 0x040fe20000400000 */
[C---:B------:R-:W-:Y:S01]  /*7a10*/  FMUL R13, R38.reuse, R17 ;  /* 0x00000011260d7220 */ /* 0x040fe20000400000 */
[C---:B------:R-:W-:Y:S01]  /*7a20*/  FMUL R16, R38.reuse, R20 ;  /* 0x0000001426107220 */ /* 0x040fe20000400000 */
[C---:B------:R-:W-:Y:S01]  /*7a30*/  FMUL R17, R38.reuse, R21 ;  /* 0x0000001526117220 */ /* 0x040fe20000400000 */
[C---:B------:R-:W-:Y:S01]  /*7a40*/  FMUL R20, R38.reuse, R24 ;  /* 0x0000001826147220 */ /* 0x040fe20000400000 */
[C---:B------:R-:W-:Y:S01]  /*7a50*/  FMUL R21, R38.reuse, R25 ;  /* 0x0000001926157220 */ /* 0x040fe20000400000 */
[----:B------:R-:W-:Y:S02]  /*7a60*/  HADD2.F32 R68, -RZ, R65.H1_H1 ;  /* 0x30000041ff447230 */ /* 0x000fe40000004100 */
[C---:B------:R-:W-:Y:S01]  /*7a70*/  FMUL R24, R38.reuse, R28 ;  /* 0x0000001c26187220 */ /* 0x040fe20000400000 */
[C---:B------:R-:W-:Y:S01]  /*7a80*/  FMUL R25, R38.reuse, R29 ;  /* 0x0000001d26197220 */ /* 0x040fe20000400000 */
[C---:B------:R-:W-:Y:S01]  /*7a90*/  FMUL R28, R38.reuse, R32 ;  /* 0x00000020261c7220 */ /* 0x040fe20000400000 */
[C---:B------:R-:W-:Y:S01]  /*7aa0*/  FMUL R29, R38.reuse, R33 ;  /* 0x00000021261d7220 */ /* 0x040fe20000400000 */
[C---:B------:R-:W-:Y:S01]  /*7ab0*/  FMUL R3, R38.reuse, R6 ;  /* 0x0000000626037220 */ /* 0x040fe20000400000 */
[C---:B------:R-:W-:Y:S01]  /*7ac0*/  FMUL R7, R38.reuse, R7 ;  /* 0x0000000726077220 */ /* 0x040fe20000400000 */
[C---:B------:R-:W-:Y:S01]  /*7ad0*/  FMUL R6, R38.reuse, R10 ;  /* 0x0000000a26067220 */ /* 0x040fe20000400000 */
[----:B------:R-:W-:Y:S01]  /*7ae0*/  F2FP.F16.E5M2.UNPACK_B R67, R78.H1 ;  /* 0x0000004eff43723e */ /* 0x000fe200030004ff */
[C---:B------:R-:W-:Y:S01]  /*7af0*/  FFMA R3, R41.reuse, R44, R3 ;  /* 0x0000002c29037223 */ /* 0x040fe20000000003 */
[C---:B------:R-:W-:Y:S01]  /*7b00*/  FFMA R7, R41.reuse, R46, R7 ;  /* 0x0000002e29077223 */ /* 0x040fe20000000007 */
[----:B------:R-:W-:Y:S01]  /*7b10*/  F2FP.F16.E5M2.UNPACK_B R40, R79 ;  /* 0x0000004fff28723e */ /* 0x000fe200020004ff */
[C---:B------:R-:W-:Y:S01]  /*7b20*/  FFMA R4, R41.reuse, R43, R4 ;  /* 0x0000002b29047223 */ /* 0x040fe20000000004 */
[C---:B------:R-:W-:Y:S01]  /*7b30*/  FFMA R5, R41.reuse, R48, R5 ;  /* 0x0000003029057223 */ /* 0x040fe20000000005 */
[----:B------:R-:W-:Y:S01]  /*7b40*/  F2FP.F16.E5M2.UNPACK_B R42, R79.H1 ;  /* 0x0000004fff2a723e */ /* 0x000fe200030004ff */
[----:B------:R-:W-:Y:S01]  /*7b50*/  FFMA R6, R41, R45, R6 ;  /* 0x0000002d29067223 */ /* 0x000fe20000000006 */
[----:B------:R-:W-:Y:S01]  /*7b60*/  F2FP.SATFINITE.E5M2.F32.PACK_AB_MERGE_C R101, R7, R3, RZ ;  /* 0x000000030765723e */ /* 0x000fe200048060ff */
[C---:B------:R-:W-:Y:S01]  /*7b70*/  FMUL R11, R38.reuse, R11 ;  /* 0x0000000b260b7220 */ /* 0x040fe20000400000 */
[C---:B------:R-:W-:Y:S01]  /*7b80*/  FMUL R10, R38.reuse, R14 ;  /* 0x0000000e260a7220 */ /* 0x040fe20000400000 */
[----:B------:R-:W-:Y:S01]  /*7b90*/  FMUL R15, R38, R15 ;  /* 0x0000000f260f7220 */ /* 0x000fe20000400000 */
[----:B------:R-:W-:Y:S01]  /*7ba0*/  F2FP.SATFINITE.E5M2.F32.PACK_AB_MERGE_C R100, R2, R0, R101 ;  /* 0x000000000264723e */ /* 0x000fe20004806065 */
[C---:B------:R-:W-:Y:S01]  /*7bb0*/  FFMA R11, R41.reuse, R50, R11 ;  /* 0x00000032290b7223 */ /* 0x040fe2000000000b */
[----:B------:R-:W-:Y:S01]  /*7bc0*/  FFMA R8, R41, R47, R8 ;  /* 0x0000002f29087223 */ /* 0x000fe20000000008 */
[----:B------:R-:W-:Y:S01]  /*7bd0*/  ISETP.NE.AND P0, PT, R99, RZ, PT ;  /* 0x000000ff6300720c */ /* 0x000fe20003f05270 */
[----:B------:R-:W-:Y:S01]  /*7be0*/  FFMA R9, R41, R52, R9 ;  /* 0x0000003429097223 */ /* 0x000fe20000000009 */
[--C-:B------:R-:W-:Y:S01]  /*7bf0*/  HADD2.F32 R53, -RZ, R55.reuse.H0_H0 ;  /* 0x20000037ff357230 */ /* 0x100fe20000004100 */
[----:B------:R-:W-:Y:S01]  /*7c00*/  F2FP.SATFINITE.E5M2.F32.PACK_AB_MERGE_C R101, R11, R6, RZ ;  /* 0x000000060b65723e */ /* 0x000fe200048060ff */
[C---:B------:R-:W-:Y:S01]  /*7c10*/  FFMA R10, R41.reuse, R49, R10 ;  /* 0x00000031290a7223 */ /* 0x040fe2000000000a */
[C---:B------:R-:W-:Y:S01]  /*7c20*/  FFMA R15, R41.reuse, R54, R15 ;  /* 0x00000036290f7223 */ /* 0x040fe2000000000f */
[----:B------:R-:W-:Y:S01]  /*7c30*/  FFMA R12, R41, R51, R12 ;  /* 0x00000033290c7223 */ /* 0x000fe2000000000c */
[----:B------:R-:W-:Y:S01]  /*7c40*/  F2FP.SATFINITE.E5M2.F32.PACK_AB_MERGE_C R101, R5, R4, R101 ;  /* 0x000000040565723e */ /* 0x000fe20004806065 */
[----:B------:R-:W-:Y:S01]  /*7c50*/  FFMA R13, R41, R56, R13 ;  /* 0x00000038290d7223 */ /* 0x000fe2000000000d */
[----:B------:R-:W-:Y:S01]  /*7c60*/  HADD2.F32 R58, -RZ, R55.H1_H1 ;  /* 0x30000037ff3a7230 */ /* 0x000fe20000004100 */
[----:B------:R-:W-:Y:S01]  /*7c70*/  F2FP.SATFINITE.E5M2.F32.PACK_AB_MERGE_C R102, R15, R10, RZ ;  /* 0x0000000a0f66723e */ /* 0x000fe200048060ff */
[----:B------:R-:W-:Y:S02]  /*7c80*/  HADD2.F32 R55, -RZ, R57.H0_H0 ;  /* 0x20000039ff377230 */ /* 0x000fe40000004100 */
[C---:B------:R-:W-:Y:S01]  /*7c90*/  FMUL R14, R38.reuse, R18 ;  /* 0x00000012260e7220 */ /* 0x040fe20000400000 */
[C---:B------:R-:W-:Y:S01]  /*7ca0*/  FMUL R19, R38.reuse, R19 ;  /* 0x0000001326137220 */ /* 0x040fe20000400000 */
[--C-:B------:R-:W-:Y:S02]  /*7cb0*/  HADD2.F32 R57, -RZ, R59.reuse.H0_H0 ;  /* 0x2000003bff397230 */ /* 0x100fe40000004100 */
[C---:B------:R-:W-:Y:S01]  /*7cc0*/  FMUL R18, R38.reuse, R22 ;  /* 0x0000001626127220 */ /* 0x040fe20000400000 */
[C---:B------:R-:W-:Y:S01]  /*7cd0*/  FFMA R14, R41.reuse, R53, R14 ;  /* 0x00000035290e7223 */ /* 0x040fe2000000000e */
[----:B------:R-:W-:Y:S02]  /*7ce0*/  HADD2.F32 R62, -RZ, R59.H1_H1 ;  /* 0x3000003bff3e7230 */ /* 0x000fe40000004100 */
[C---:B------:R-:W-:Y:S01]  /*7cf0*/  FFMA R19, R41.reuse, R58, R19 ;  /* 0x0000003a29137223 */ /* 0x040fe20000000013 */
[----:B------:R-:W-:Y:S02]  /*7d00*/  HADD2.F32 R59, -RZ, R61.H0_H0 ;  /* 0x2000003dff3b7230 */ /* 0x000fe40000004100 */
[C---:B------:R-:W-:Y:S01]  /*7d10*/  FMUL R23, R38.reuse, R23 ;  /* 0x0000001726177220 */ /* 0x040fe20000400000 */
[C---:B------:R-:W-:Y:S01]  /*7d20*/  FFMA R16, R41.reuse, R55, R16 ;  /* 0x0000003729107223 */ /* 0x040fe20000000010 */
[C---:B------:R-:W-:Y:S01]  /*7d30*/  FFMA R17, R41.reuse, R60, R17 ;  /* 0x0000003c29117223 */ /* 0x040fe20000000011 */
[--C-:B------:R-:W-:Y:S02]  /*7d40*/  HADD2.F32 R61, -RZ, R63.reuse.H0_H0 ;  /* 0x2000003fff3d7230 */ /* 0x100fe40000004100 */
[C---:B------:R-:W-:Y:S01]  /*7d50*/  FFMA R18, R41.reuse, R57, R18 ;  /* 0x0000003929127223 */ /* 0x040fe20000000012 */
[----:B------:R-:W-:Y:S02]  /*7d60*/  HADD2.F32 R66, -RZ, R63.H1_H1 ;  /* 0x3000003fff427230 */ /* 0x000fe40000004100 */
[C---:B------:R-:W-:Y:S01]  /*7d70*/  FMUL R22, R38.reuse, R26 ;  /* 0x0000001a26167220 */ /* 0x040fe20000400000 */
[----:B------:R-:W-:Y:S02]  /*7d80*/  HADD2.F32 R63, -RZ, R65.H0_H0 ;  /* 0x20000041ff3f7230 */ /* 0x000fe40000004100 */
[C---:B------:R-:W-:Y:S01]  /*7d90*/  FFMA R23, R41.reuse, R62, R23 ;  /* 0x0000003e29177223 */ /* 0x040fe20000000017 */
[C---:B------:R-:W-:Y:S01]  /*7da0*/  FMUL R27, R38.reuse, R27 ;  /* 0x0000001b261b7220 */ /* 0x040fe20000400000 */
[C---:B------:R-:W-:Y:S01]  /*7db0*/  FFMA R20, R41.reuse, R59, R20 ;  /* 0x0000003b29147223 */ /* 0x040fe20000000014 */
[C---:B------:R-:W-:Y:S01]  /*7dc0*/  FFMA R21, R41.reuse, R64, R21 ;  /* 0x0000004029157223 */ /* 0x040fe20000000015 */
[--C-:B------:R-:W-:Y:S02]  /*7dd0*/  HADD2.F32 R65, -RZ, R67.reuse.H0_H0 ;  /* 0x20000043ff417230 */ /* 0x100fe40000004100 */
[C---:B------:R-:W-:Y:S01]  /*7de0*/  FFMA R22, R41.reuse, R61, R22 ;  /* 0x0000003d29167223 */ /* 0x040fe20000000016 */
[----:B------:R-:W-:Y:S02]  /*7df0*/  HADD2.F32 R70, -RZ, R67.H1_H1 ;  /* 0x30000043ff467230 */ /* 0x000fe40000004100 */
[C---:B------:R-:W-:Y:S01]  /*7e00*/  FMUL R26, R38.reuse, R30 ;  /* 0x0000001e261a7220 */ /* 0x040fe20000400000 */
[--C-:B------:R-:W-:Y:S02]  /*7e10*/  HADD2.F32 R67, -RZ, R40.reuse.H0_H0 ;  /* 0x20000028ff437230 */ /* 0x100fe40000004100 */
[C---:B------:R-:W-:Y:S01]  /*7e20*/  FFMA R27, R41.reuse, R66, R27 ;  /* 0x00000042291b7223 */ /* 0x040fe2000000001b */
[C---:B------:R-:W-:Y:S01]  /*7e30*/  FMUL R31, R38.reuse, R31 ;  /* 0x0000001f261f7220 */ /* 0x040fe20000400000 */
[C---:B------:R-:W-:Y:S01]  /*7e40*/  FFMA R24, R41.reuse, R63, R24 ;  /* 0x0000003f29187223 */ /* 0x040fe20000000018 */
[----:B------:R-:W-:Y:S02]  /*7e50*/  HADD2.F32 R40, -RZ, R40.H1_H1 ;  /* 0x30000028ff287230 */ /* 0x000fe40000004100 */
[C---:B------:R-:W-:Y:S01]  /*7e60*/  FFMA R25, R41.reuse, R68, R25 ;  /* 0x0000004429197223 */ /* 0x040fe20000000019 */
[--C-:B------:R-:W-:Y:S02]  /*7e70*/  HADD2.F32 R69, -RZ, R42.reuse.H0_H0 ;  /* 0x2000002aff457230 */ /* 0x100fe40000004100 */
[C---:B------:R-:W-:Y:S01]  /*7e80*/  FFMA R26, R41.reuse, R65, R26 ;  /* 0x00000041291a7223 */ /* 0x040fe2000000001a */
[----:B------:R-:W-:Y:S02]  /*7e90*/  HADD2.F32 R42, -RZ, R42.H1_H1 ;  /* 0x3000002aff2a7230 */ /* 0x000fe40000004100 */
[C---:B------:R-:W-:Y:S01]  /*7ea0*/  FMUL R30, R38.reuse, R34 ;  /* 0x00000022261e7220 */ /* 0x040fe20000400000 */
[----:B------:R-:W-:Y:S01]  /*7eb0*/  FFMA R31, R41, R70, R31 ;  /* 0x00000046291f7223 */ /* 0x000fe2000000001f */
[----:B------:R-:W-:Y:S01]  /*7ec0*/  FMUL R35, R38, R35 ;  /* 0x0000002326237220 */ /* 0x000fe20000400000 */
[----:B------:R-:W-:Y:S01]  /*7ed0*/  F2FP.SATFINITE.E5M2.F32.PACK_AB_MERGE_C R103, R19, R14, RZ ;  /* 0x0000000e1367723e */ /* 0x000fe200048060ff */
[C---:B------:R-:W-:Y:S01]  /*7ee0*/  FFMA R28, R41.reuse, R67, R28 ;  /* 0x00000043291c7223 */ /* 0x040fe2000000001c */
[C---:B------:R-:W-:Y:S01]  /*7ef0*/  FFMA R29, R41.reuse, R40, R29 ;  /* 0x00000028291d7223 */ /* 0x040fe2000000001d */
[C---:B------:R-:W-:Y:S01]  /*7f00*/  FFMA R30, R41.reuse, R69, R30 ;  /* 0x00000045291e7223 */ /* 0x040fe2000000001e */
[----:B------:R-:W-:Y:S01]  /*7f10*/  FFMA R35, R41, R42, R35 ;  /* 0x0000002a29237223 */ /* 0x000fe20000000023 */
[----:B------:R-:W-:Y:S02]  /*7f20*/  F2FP.SATFINITE.E5M2.F32.PACK_AB_MERGE_C R102, R9, R8, R102 ;  /* 0x000000080966723e */ /* 0x000fe40004806066 */
[----:B------:R-:W-:Y:S02]  /*7f30*/  F2FP.SATFINITE.E5M2.F32.PACK_AB_MERGE_C R103, R13, R12, R103 ;  /* 0x0000000c0d67723e */ /* 0x000fe40004806067 */
[----:B------:R-:W-:Y:S02]  /*7f40*/  F2FP.SATFINITE.E5M2.F32.PACK_AB_MERGE_C R108, R23, R18, RZ ;  /* 0x00000012176c723e */ /* 0x000fe400048060ff */
[----:B------:R-:W-:Y:S01]  /*7f50*/  F2FP.SATFINITE.E5M2.F32.PACK_AB_MERGE_C R109, R27, R22, RZ ;  /* 0x000000161b6d723e */ /* 0x000fe200048060ff */
[----:B------:R1:W-:Y:S01]  /*7f60*/  STS.128 [R88+UR44+0x2300], R100 ;  /* 0x0023006458007988 */ /* 0x0003e20008000c2c */
[----:B------:R-:W-:Y:S02]  /*7f70*/  F2FP.SATFINITE.E5M2.F32.PACK_AB_MERGE_C R112, R31, R26, RZ ;  /* 0x0000001a1f70723e */ /* 0x000fe400048060ff */
[----:B------:R-:W-:Y:S02]  /*7f80*/  F2FP.SATFINITE.E5M2.F32.PACK_AB_MERGE_C R113, R35, R30, RZ ;  /* 0x0000001e2371723e */ /* 0x000fe400048060ff */
[----:B------:R-:W-:Y:S02]  /*7f90*/  F2FP.SATFINITE.E5M2.F32.PACK_AB_MERGE_C R108, R17, R16, R108 ;  /* 0x00000010116c723e */ /* 0x000fe4000480606c */
[----:B------:R-:W-:Y:S02]  /*7fa0*/  F2FP.SATFINITE.E5M2.F32.PACK_AB_MERGE_C R109, R21, R20, R109 ;  /* 0x00000014156d723e */ /* 0x000fe4000480606d */
[----:B------:R-:W-:Y:S02]  /*7fb0*/  F2FP.SATFINITE.E5M2.F32.PACK_AB_MERGE_C R110, R25, R24, R112 ;  /* 0x00000018196e723e */ /* 0x000fe40004806070 */
[----:B------:R-:W-:Y:S02]  /*7fc0*/  F2FP.SATFINITE.E5M2.F32.PACK_AB_MERGE_C R111, R29, R28, R113 ;  /* 0x0000001c1d6f723e */ /* 0x000fe40004806071 */
[----:B------:R-:W-:Y:S02]  /*7fd0*/  LEA R107, R95, UR44, 0x3 ;  /* 0x0000002c5f6b7c11 */ /* 0x000fe4000f8e18ff */
[----:B------:R-:W-:Y:S01]  /*7fe0*/  @P6 SHF.L.U32 R112, R94, 0x1f, RZ ;  /* 0x0000001f5e706819 */ /* 0x000fe200000006ff */
[----:B------:R1:W-:Y:S01]  /*7ff0*/  STS.128 [R104+0x2300], R108 ;  /* 0x0023006c68007388 */ /* 0x0003e20000000c00 */
[----:B------:R-:W-:Y:S01]  /*8000*/  @!PT LDS RZ, [RZ] ;  /* 0x00000000fffff984 */ /* 0x000fe20000000800 */
[----:B------:R-:W-:Y:S01]  /*8010*/  @!PT LDS RZ, [RZ] ;  /* 0x00000000fffff984 */ /* 0x000fe20000000800 */
[----:B------:R-:W-:Y:S01]  /*8020*/  @!PT LDS RZ, [RZ] ;  /* 0x00000000fffff984 */ /* 0x000fe20000000800 */
[----:B------:R-:W-:Y:S01]  /*8030*/  @!PT LDS RZ, [RZ] ;  /* 0x00000000fffff984 */ /* 0x000fe20000000800 */
[----:B------:R2:W-:Y:S07]  /*8040*/  MEMBAR.ALL.CTA ;  /* 0x0000000000007992 */ /* 0x0005ee0000008000 */
[----:B--2---:R-:W2:Y:S02]  /*8050*/  FENCE.VIEW.ASYNC.S ;  /* 0x00000000000073c6 */ /* 0x004ea40000000000 */
[----:B--2---:R-:W-:Y:S06]  /*8060*/  BAR.SYNC.DEFER_BLOCKING 0x1, 0x80 ;  /* 0x0042000000007b1d */ /* 0x004fec0000010000 */
[----:B------:R-:W-:Y:S05]  /*8070*/  @P0 BRA `(.L_x_136) ;  /* 0x00000000003c0947 */ /* 0x000fea0003800000 */
[----:B------:R-:W2:Y:S01]  /*8080*/  LDCU.64 UR6, c[0x0][0x348] ;  /* 0x00006900ff0677ac */ /* 0x000ea20008000a00 */
[----:B------:R-:W-:Y:S01]  /*8090*/  UIADD3 UR4, UPT, UPT, UR44, 0x2300, URZ ;  /* 0x000023002c047890 */ /* 0x000fe2000fffe0ff */
[----:B------:R-:W-:Y:S01]  /*80a0*/  UMOV UR51, UR36 ;  /* 0x0000002400337c82 */ /* 0x000fe20008000000 */
[----:B------:R-:W-:Y:S02]  /*80b0*/  UIADD3 UR9, UPT, UPT, UR49, 0x40, URZ ;  /* 0x0000004031097890 */ /* 0x000fe4000fffe0ff */
[----:B------:R-:W-:Y:S02]  /*80c0*/  UIADD3 UR8, UPT, UPT, UR44, 0x2b00, URZ ;  /* 0x00002b002c087890 */ /* 0x000fe4000fffe0ff */
[----:B------:R-:W-:Y:S01]  /*80d0*/  MOV R98, UR4 ;  /* 0x0000000400627c02 */ /* 0x000fe20008000f00 */
[----:B------:R-:W-:Y:S01]  /*80e0*/  UMOV UR10, UR50 ;  /* 0x00000032000a7c82 */ /* 0x000fe20008000000 */
[----:B------:R-:W-:Y:S02]  /*80f0*/  UMOV UR11, UR36 ;  /* 0x00000024000b7c82 */ /* 0x000fe40008000000 */
[----:B------:R-:W-:Y:S01]  /*8100*/  R2UR UR48, R98 ;  /* 0x00000000623072ca */ /* 0x000fe200000e0000 */
[----:B--2---:R-:W-:Y:S04]  /*8110*/  UIADD3 UR4, UP0, UPT, UR6, 0x680, URZ ;  /* 0x0000068006047890 */ /* 0x004fe8000ff1e0ff */
[----:B------:R-:W-:Y:S09]  /*8120*/  UIADD3.X UR5, UPT, UPT, URZ, UR7, URZ, UP0, !UPT ;  /* 0x00000007ff057290 */ /* 0x000ff200087fe4ff */
[----:B------:R2:W-:Y:S01]  /*8130*/  UTMASTG.3D [UR48], [UR4] ;  /* 0x00000030040073b5 */ /* 0x0005e20008010000 */
[----:B------:R2:W-:Y:S01]  /*8140*/  UTMASTG.3D [UR8], [UR4] ;  /* 0x00000008040073b5 */ /* 0x0005e20008010000 */
[----:B------:R0:W-:Y:S01]  /*8150*/  UTMACMDFLUSH ;  /* 0x00000000000079b7 */ /* 0x0001e20000000000 */
[----:B--2---:R-:W-:Y:S04]  /*8160*/  DEPBAR.LE SB0, 0x1 ;  /* 0x000080400000791a */ /* 0x004fe80000000000 */
.L_x_136:
[----:B------:R-:W-:Y:S05]  /*8170*/  BSYNC.RECONVERGENT B0 ;  /* 0x0000000000007941 */ /* 0x000fea0003800200 */
.L_x_135:
[----:B------:R-:W-:Y:S06]  /*8180*/  BAR.SYNC.DEFER_BLOCKING 0x1, 0x80 ;  /* 0x0042000000007b1d */ /* 0x000fec0000010000 */
[----:B------:R-:W2:Y:S01]  /*8190*/  @P6 SYNCS.PHASECHK.TRANS64.TRYWAIT P0, [R107+URZ+0x1a0], R112 ;  /* 0x0001a0706b0065a7 */ /* 0x000ea200080011ff */
[----:B------:R-:W-:Y:S01]  /*81a0*/  BSSY B1, `(.L_x_137) ;  /* 0x0000020000017945 */ /* 0x000fe20003800000 */
[----:B--2---:R-:W-:Y:S03]  /*81b0*/  @P6 SEL R71, RZ, 0x1, !P0 ;  /* 0x00000001ff476807 */ /* 0x004fe60004000000 */
[----:B------:R-:W-:Y:S05]  /*81c0*/  @!P6 BRA `(.L_x_138) ;  /* 0x000000000074e947 */ /* 0x000fea0003800000 */
[----:B------:R-:W-:Y:S01]  /*81d0*/  ISETP.NE.AND P1, PT, R105, RZ, PT ;  /* 0x000000ff6900720c */ /* 0x000fe20003f25270 */
[----:B------:R-:W-:Y:S01]  /*81e0*/  BSSY B0, `(.L_x_139) ;  /* 0x0000009000007945 */ /* 0x000fe20003800000 */
[----:B------:R-:W-:Y:S11]  /*81f0*/  ISETP.NE.AND P0, PT, R71, RZ, PT ;  /* 0x000000ff4700720c */ /* 0x000ff60003f05270 */
[----:B------:R-:W-:Y:S05]  /*8200*/  @P1 IMAD R0, R95, 0x1000, R88 ;  /* 0x000010005f001824 */ /* 0x000fea00078e0258 */
[----:B------:R-:W-:Y:S05]  /*8210*/  @P1 IADD3 R3, PT, PT, R0, UR44, RZ ;  /* 0x0000002c00031c10 */ /* 0x000fea000fffe0ff */
[----:B------:R-:W-:Y:S01]  /*8220*/  @P1 IMAD.IADD R3, R3, 0x1, R106 ;  /* 0x0000000103031824 */ /* 0x000fe200078e026a */
[----:B------:R-:W-:Y:S06]  /*8230*/  @P0 BRA `(.L_x_140) ;  /* 0x00000000000c0947 */ /* 0x000fec0003800000 */
[----:B------:R-:W-:Y:S04]  /*8240*/  SHF.L.U32 R2, R94, 0x1f, RZ ;  /* 0x0000001f5e027819 */ /* 0x000fe800000006ff */
[----:B------:R-:W2:Y:S02]  /*8250*/  SYNCS.PHASECHK.TRANS64.TRYWAIT P0, [R107+URZ+0x1a0], R2 ;  /* 0x0001a0026b0075a7 */ /* 0x000ea400080011ff */
[----:B--2---:R-:W-:Y:S05]  /*8260*/  @!P0 BRA `(.L_x_141) ;  /* 0x00000020001c8947 */ /* 0x004fea0003800000 */
.L_x_140:
[----:B------:R-:W-:Y:S05]  /*8270*/  BSYNC B0 ;  /* 0x0000000000007941 */ /* 0x000fea0003800000 */
.L_x_139:
[----:B------:R-:W-:Y:S01]  /*8280*/  ISETP.NE.AND P0, PT, R105, RZ, PT ;  /* 0x000000ff6900720c */ /* 0x000fe20003f05270 */
[----:B--2---:R-:W-:Y:S02]  /*8290*/  VIADD R107, R107, 0x1b0 ;  /* 0x000001b06b6b7836 */ /* 0x004fe40000000000 */
[----:B------:R-:W-:Y:S02]  /*82a0*/  IMAD.U32 R2, RZ, RZ, UR45 ;  /* 0x0000002dff027e24 */ /* 0x000fe4000f8e00ff */
[----:B------:R-:W-:Y:S03]  /*82b0*/  VIADD R95, R95, 0x1 ;  /* 0x000000015f5f7836 */ /* 0x000fe60000000000 */
[----:B------:R-:W-:Y:S05]  /*82c0*/  PRMT R2, R2, 0x654, R107 ;  /* 0x0000065402027816 */ /* 0x000fea000000006b */
[----:B------:R2:W3:Y:S04]  /*82d0*/  @P0 LDS.128 R72, [R0+UR44+0x300] ;  /* 0x0003002c00480984 */ /* 0x0004e80008000c00 */
[----:B------:R2:W4:Y:S01]  /*82e0*/  @P0 LDS.128 R76, [R3+0x300] ;  /* 0x00030000034c0984 */ /* 0x0005220000000c00 */
        /* <DEDUP_REMOVED lines=11> */
.L_x_138:
[----:B------:R-:W-:Y:S05]  /*83a0*/  BSYNC B1 ;  /* 0x0000000000017941 */ /* 0x000fea0003800000 */
.L_x_137:
[----:B--2---:R-:W-:Y:S05]  /*83b0*/  VIADD R0, R39, 0x20 ;  /* 0x0000002027007836 */ /* 0x004fea0000000000 */
[----:B------:R-:W-:Y:S04]  /*83c0*/  SHF.R.U32.HI R0, RZ, 0x15, R0 ;  /* 0x00000015ff007819 */ /* 0x000fe80000011600 */
[----:B------:R-:W-:Y:S11]  /*83d0*/  LOP3.LUT P0, RZ, R0, 0x3, R91, 0x48, !PT ;  /* 0x0000000300ff7812 */ /* 0x000ff6000780485b */
[----:B------:R-:W-:Y:S02]  /*83e0*/  @!UPT UIADD3 URZ, UPT, UPT, URZ, URZ, URZ ;  /* 0x000000fffffff290 */ /* 0x000fe4000fffe0ff */
[----:B------:R-:W-:Y:S05]  /*83f0*/  @!P0 BRA `(.L_x_142) ;  /* 0x0000000000408947 */ /* 0x000fea0003800000 */
[----:B------:R-:W2:Y:S01]  /*8400*/  LDCU.64 UR8, c[0x4][0x70] ;  /* 0x01000e00ff0877ac */ /* 0x000ea20008000a00 */
[----:B------:R-:W-:Y:S01]  /*8410*/  MOV R3, 0x0 ;  /* 0x0000000000037802 */ /* 0x000fe20000000f00 */
[----:B------:R-:W-:Y:S02]  /*8420*/  HFMA2 R12, -RZ, RZ, 0, 5.9604644775390625e-08 ;  /* 0x00000001ff0c7431 */ /* 0x000fe400000001ff */
[----:B------:R-:W-:Y:S02]  /*8430*/  IMAD.MOV.U32 R8, RZ, RZ, 0x192 ;  /* 0x00000192ff087424 */ /* 0x000fe400078e00ff */
[----:B------:R-:W-:Y:S01]  /*8440*/  IMAD.MOV.U32 R13, RZ, RZ, RZ ;  /* 0x000000ffff0d7224 */ /* 0x000fe200078e00ff */
[----:B------:R-:W5:Y:S01]  /*8450*/  LDCU.64 UR6, c[0x4][0x78] ;  /* 0x01000f00ff0677ac */ /* 0x000f620008000a00 */
[----:B------:R-:W1:Y:S01]  /*8460*/  LDC.64 R2, c[0x4][R3] ;  /* 0x0100000003027b82 */ /* 0x000e620000000a00 */
[----:B------:R-:W3:Y:S01]  /*8470*/  LDCU.64 UR4, c[0x4][0x10] ;  /* 0x01000200ff0477ac */ /* 0x000ee20008000a00 */
[----:B--2---:R-:W-:Y:S01]  /*8480*/  MOV R5, UR9 ;  /* 0x0000000900057c02 */ /* 0x004fe20008000f00 */
[----:B------:R-:W-:Y:S01]  /*8490*/  IMAD.U32 R4, RZ, RZ, UR8 ;  /* 0x00000008ff047e24 */ /* 0x000fe2000f8e00ff */
[----:B-----5:R-:W-:Y:S01]  /*84a0*/  MOV R7, UR7 ;  /* 0x0000000700077c02 */ /* 0x020fe20008000f00 */
[----:B------:R-:W-:Y:S01]  /*84b0*/  IMAD.U32 R6, RZ, RZ, UR6 ;  /* 0x00000006ff067e24 */ /* 0x000fe2000f8e00ff */
[----:B---3--:R-:W-:Y:S01]  /*84c0*/  MOV R11, UR5 ;  /* 0x00000005000b7c02 */ /* 0x008fe20008000f00 */
[----:B------:R-:W-:Y:S02]  /*84d0*/  IMAD.U32 R10, RZ, RZ, UR4 ;  /* 0x00000004ff0a7e24 */ /* 0x000fe4000f8e00ff */
[----:B------:R-:W-:Y:S07]  /*84e0*/  LEPC R20, `(.L_x_142) ;  /* 0x000000001014794e */ /* 0x000fee0000000000 */
[----:B-1--4-:R-:W-:Y:S05]  /*84f0*/  CALL.ABS.NOINC R2 ;  /* 0x0000000002007343 */ /* 0x012fea0003c00000 */
.L_x_142:
[----:B------:R-:W-:Y:S01]  /*8500*/  ISETP.NE.AND P0, PT, R99, RZ, PT ;  /* 0x000000ff6300720c */ /* 0x000fe20003f05270 */
[----:B------:R-:W-:Y:S05]  /*8510*/  WARPSYNC.ALL ;  /* 0x0000000000007948 */ /* 0x000fea0003800000 */
[----:B------:R-:W-:Y:S01]  /*8520*/  R2UR UR4, R39 ;  /* 0x00000000270472ca */ /* 0x000fe200000e0000 */
[----:B------:R-:W-:Y:S01]  /*8530*/  BSSY.RECONVERGENT B0, `(.L_x_143) ;  /* 0x00000a0000007945 */ /* 0x000fe20003800200 */
[-C--:B---3--:R-:W-:Y:S02]  /*8540*/  F2FP.F16.E5M2.UNPACK_B R42, R72.reuse ;  /* 0x00000048ff2a723e */ /* 0x088fe400020004ff */
[----:B------:R-:W-:Y:S02]  /*8550*/  F2FP.F16.E5M2.UNPACK_B R72, R72.H1 ;  /* 0x00000048ff48723e */ /* 0x000fe400030004ff */
[-C--:B------:R-:W-:Y:S01]  /*8560*/  F2FP.F16.E5M2.UNPACK_B R46, R73.reuse ;  /* 0x00000049ff2e723e */ /* 0x080fe200020004ff */
[--C-:B------:R-:W-:Y:S01]  /*8570*/  HADD2.F32 R40, -RZ, R42.reuse.H0_H0 ;  /* 0x2000002aff287230 */ /* 0x100fe20000004100 */
[----:B------:R-:W-:Y:S01]  /*8580*/  F2FP.F16.E5M2.UNPACK_B R73, R73.H1 ;  /* 0x00000049ff49723e */ /* 0x000fe200030004ff */
[----:B------:R-:W-:Y:S01]  /*8590*/  HADD2.F32 R42, -RZ, R42.H1_H1 ;  /* 0x3000002aff2a7230 */ /* 0x000fe20000004100 */
[-C--:B------:R-:W-:Y:S01]  /*85a0*/  F2FP.F16.E5M2.UNPACK_B R50, R74.reuse ;  /* 0x0000004aff32723e */ /* 0x080fe200020004ff */
[----:B------:R-:W-:Y:S01]  /*85b0*/  HADD2.F32 R43, -RZ, R72.H0_H0 ;  /* 0x20000048ff2b7230 */ /* 0x000fe20000004100 */
[----:B------:R-:W-:Y:S01]  /*85c0*/  F2FP.F16.E5M2.UNPACK_B R74, R74.H1 ;  /* 0x0000004aff4a723e */ /* 0x000fe200030004ff */
[----:B------:R-:W2:Y:S01]  /*85d0*/  LDTM.x32 R4, tmem[UR4+0x20] ;  /* 0x00002004000479ee */ /* 0x000ea200082c0000 */
[----:B------:R-:W-:Y:S01]  /*85e0*/  NOP ;  /* 0x0000000000007918 */ /* 0x000fe20000000000 */
[----:B------:R-:W-:Y:S01]  /*85f0*/  IADD3 R92, PT, PT, R92, 0x210, RZ ;  /* 0x000002105c5c7810 */ /* 0x000fe20007ffe0ff */
[--C-:B------:R-:W-:Y:S01]  /*8600*/  HADD2.F32 R45, -RZ, R46.reuse.H0_H0 ;  /* 0x2000002eff2d7230 */ /* 0x100fe20000004100 */
[----:B------:R-:W-:Y:S01]  /*8610*/  F2FP.F16.E5M2.UNPACK_B R54, R75 ;  /* 0x0000004bff36723e */ /* 0x000fe200020004ff */
[----:B------:R-:W-:Y:S01]  /*8620*/  HADD2.F32 R46, -RZ, R46.H1_H1 ;  /* 0x3000002eff2e7230 */ /* 0x000fe20000004100 */
[----:B------:R-:W-:Y:S01]  /*8630*/  LOP3.LUT R92, R92, 0xfefffff8, RZ, 0xc0, !PT ;  /* 0xfefffff85c5c7812 */ /* 0x000fe200078ec0ff */
[--C-:B------:R-:W-:Y:S01]  /*8640*/  HADD2.F32 R49, -RZ, R50.reuse.H0_H0 ;  /* 0x20000032ff317230 */ /* 0x100fe20000004100 */
[----:B----4-:R-:W-:Y:S01]  /*8650*/  F2FP.F16.E5M2.UNPACK_B R58, R76 ;  /* 0x0000004cff3a723e */ /* 0x010fe200020004ff */
[----:B------:R-:W-:Y:S01]  /*8660*/  HADD2.F32 R50, -RZ, R50.H1_H1 ;  /* 0x30000032ff327230 */ /* 0x000fe20000004100 */
[----:B--2---:R2:W-:Y:S01]  /*8670*/  SYNCS.ARRIVE.TRANS64.RED.A1T0 RZ, [R92+URZ], RZ ;  /* 0x000000ff5cff79a7 */ /* 0x0045e200081004ff */
[--C-:B------:R-:W-:Y:S01]  /*8680*/  HADD2.F32 R53, -RZ, R54.reuse.H0_H0 ;  /* 0x20000036ff357230 */ /* 0x100fe20000004100 */
[----:B------:R-:W-:Y:S01]  /*8690*/  F2FP.F16.E5M2.UNPACK_B R62, R77 ;  /* 0x0000004dff3e723e */ /* 0x000fe200020004ff */
[----:B------:R-:W-:Y:S01]  /*86a0*/  HADD2.F32 R54, -RZ, R54.H1_H1 ;  /* 0x30000036ff367230 */ /* 0x000fe20000004100 */
[----:B------:R-:W-:Y:S01]  /*86b0*/  F2FP.F16.E5M2.UNPACK_B R66, R78 ;  /* 0x0000004eff42723e */ /* 0x000fe200020004ff */
[--C-:B------:R-:W-:Y:S01]  /*86c0*/  HADD2.F32 R57, -RZ, R58.reuse.H0_H0 ;  /* 0x2000003aff397230 */ /* 0x100fe20000004100 */
[----:B------:R-:W-:Y:S01]  /*86d0*/  F2FP.F16.E5M2.UNPACK_B R70, R79 ;  /* 0x0000004fff46723e */ /* 0x000fe200020004ff */
[----:B------:R-:W-:Y:S01]  /*86e0*/  HADD2.F32 R58, -RZ, R58.H1_H1 ;  /* 0x3000003aff3a7230 */ /* 0x000fe20000004100 */
[----:B------:R-:W-:Y:S01]  /*86f0*/  F2FP.F16.E5M2.UNPACK_B R75, R75.H1 ;  /* 0x0000004bff4b723e */ /* 0x000fe200030004ff */
[--C-:B------:R-:W-:Y:S01]  /*8700*/  HADD2.F32 R61, -RZ, R62.reuse.H0_H0 ;  /* 0x2000003eff3d7230 */ /* 0x100fe20000004100 */
[----:B------:R-:W-:Y:S01]  /*8710*/  F2FP.F16.E5M2.UNPACK_B R76, R76.H1 ;  /* 0x0000004cff4c723e */ /* 0x000fe200030004ff */
[----:B------:R-:W-:Y:S01]  /*8720*/  HADD2.F32 R63, -RZ, R62.H1_H1 ;  /* 0x3000003eff3f7230 */ /* 0x000fe20000004100 */
[----:B------:R-:W-:Y:S01]  /*8730*/  F2FP.F16.E5M2.UNPACK_B R77, R77.H1 ;  /* 0x0000004dff4d723e */ /* 0x000fe200030004ff */
[--C-:B------:R-:W-:Y:S02]  /*8740*/  HADD2.F32 R65, -RZ, R66.reuse.H0_H0 ;  /* 0x20000042ff417230 */ /* 0x100fe40000004100 */
[C---:B------:R-:W-:Y:S01]  /*8750*/  FMUL R4, R38.reuse, R4 ;  /* 0x0000000426047220 */ /* 0x040fe20000400000 */
        /* <DEDUP_REMOVED lines=16> */
[--C-:B------:R-:W-:Y:S02]  /*8860*/  HADD2.F32 R69, -RZ, R70.reuse.H0_H0 ;  /* 0x20000046ff457230 */ /* 0x100fe40000004100 */
[C---:B------:R-:W-:Y:S01]  /*8870*/  FMUL R28, R38.reuse, R32 ;  /* 0x00000020261c7220 */ /* 0x040fe20000400000 */
[----:B------:R-:W-:Y:S02]  /*8880*/  HADD2.F32 R70, -RZ, R70.H1_H1 ;  /* 0x30000046ff467230 */ /* 0x000fe40000004100 */
[C---:B------:R-:W-:Y:S01]  /*8890*/  FMUL R29, R38.reuse, R33 ;  /* 0x00000021261d7220 */ /* 0x040fe20000400000 */
[----:B------:R-:W-:Y:S02]  /*88a0*/  HADD2.F32 R44, -RZ, R72.H1_H1 ;  /* 0x30000048ff2c7230 */ /* 0x000fe40000004100 */
[C---:B------:R-:W-:Y:S01]  /*88b0*/  FMUL R6, R38.reuse, R6 ;  /* 0x0000000626067220 */ /* 0x040fe20000400000 */
[C---:B------:R-:W-:Y:S01]  /*88c0*/  FMUL R7, R38.reuse, R7 ;  /* 0x0000000726077220 */ /* 0x040fe20000400000 */
[--C-:B------:R-:W-:Y:S02]  /*88d0*/  HADD2.F32 R47, -RZ, R73.reuse.H0_H0 ;  /* 0x20000049ff2f7230 */ /* 0x100fe40000004100 */
[C---:B------:R-:W-:Y:S01]  /*88e0*/  FMUL R10, R38.reuse, R10 ;  /* 0x0000000a260a7220 */ /* 0x040fe20000400000 */
[C---:B------:R-:W-:Y:S01]  /*88f0*/  FFMA R6, R41.reuse, R43, R6 ;  /* 0x0000002b29067223 */ /* 0x040fe20000000006 */
[----:B------:R-:W-:Y:S02]  /*8900*/  HADD2.F32 R48, -RZ, R73.H1_H1 ;  /* 0x30000049ff307230 */ /* 0x000fe40000004100 */
[C---:B------:R-:W-:Y:S01]  /*8910*/  FFMA R7, R41.reuse, R44, R7 ;  /* 0x0000002c29077223 */ /* 0x040fe20000000007 */
[C---:B------:R-:W-:Y:S01]  /*8920*/  FFMA R8, R41.reuse, R45, R8 ;  /* 0x0000002d29087223 */ /* 0x040fe20000000008 */
[C---:B------:R-:W-:Y:S01]  /*8930*/  FFMA R9, R41.reuse, R46, R9 ;  /* 0x0000002e29097223 */ /* 0x040fe20000000009 */
[----:B------:R-:W-:Y:S01]  /*8940*/  FFMA R10, R41, R47, R10 ;  /* 0x0000002f290a7223 */ /* 0x000fe2000000000a */
[C---:B------:R-:W-:Y:S01]  /*8950*/  FMUL R11, R38.reuse, R11 ;  /* 0x0000000b260b7220 */ /* 0x040fe20000400000 */
[----:B------:R-:W-:Y:S01]  /*8960*/  F2FP.F16.E5M2.UNPACK_B R78, R78.H1 ;  /* 0x0000004eff4e723e */ /* 0x000fe200030004ff */
[--C-:B------:R-:W-:Y:S01]  /*8970*/  HADD2.F32 R51, -RZ, R74.reuse.H0_H0 ;  /* 0x2000004aff337230 */ /* 0x100fe20000004100 */
[----:B-1----:R-:W-:Y:S01]  /*8980*/  F2FP.SATFINITE.E5M2.F32.PACK_AB_MERGE_C R100, R7, R6, RZ ;  /* 0x000000060764723e */ /* 0x002fe200048060ff */
[C---:B------:R-:W-:Y:S01]  /*8990*/  FFMA R11, R41.reuse, R48, R11 ;  /* 0x00000030290b7223 */ /* 0x040fe2000000000b */
[C---:B------:R-:W-:Y:S01]  /*89a0*/  FFMA R12, R41.reuse, R49, R12 ;  /* 0x00000031290c7223 */ /* 0x040fe2000000000c */
[----:B------:R-:W-:Y:S01]  /*89b0*/  FFMA R13, R41, R50, R13 ;  /* 0x00000032290d7223 */ /* 0x000fe2000000000d */
[----:B------:R-:W-:Y:S01]  /*89c0*/  F2FP.SATFINITE.E5M2.F32.PACK_AB_MERGE_C R100, R5, R4, R100 ;  /* 0x000000040564723e */ /* 0x000fe20004806064 */
[----:B------:R-:W-:Y:S01]  /*89d0*/  HADD2.F32 R52, -RZ, R74.H1_H1 ;  /* 0x3000004aff347230 */ /* 0x000fe20000004100 */
[----:B------:R-:W-:Y:S01]  /*89e0*/  F2FP.SATFINITE.E5M2.F32.PACK_AB_MERGE_C R101, R11, R10, RZ ;  /* 0x0000000a0b65723e */ /* 0x000fe200048060ff */
[C---:B------:R-:W-:Y:S01]  /*89f0*/  FMUL R14, R38.reuse, R14 ;  /* 0x0000000e260e7220 */ /* 0x040fe20000400000 */
[C---:B------:R-:W-:Y:S01]  /*8a00*/  FMUL R15, R38.reuse, R15 ;  /* 0x0000000f260f7220 */ /* 0x040fe20000400000 */
[--C-:B------:R-:W-:Y:S01]  /*8a10*/  HADD2.F32 R55, -RZ, R75.reuse.H0_H0 ;  /* 0x2000004bff377230 */ /* 0x100fe20000004100 */
[----:B------:R-:W-:Y:S01]  /*8a20*/  F2FP.SATFINITE.E5M2.F32.PACK_AB_MERGE_C R101, R9, R8, R101 ;  /* 0x000000080965723e */ /* 0x000fe20004806065 */
[C---:B------:R-:W-:Y:S01]  /*8a30*/  FFMA R14, R41.reuse, R51, R14 ;  /* 0x00000033290e7223 */ /* 0x040fe2000000000e */
[C---:B------:R-:W-:Y:S01]  /*8a40*/  FFMA R15, R41.reuse, R52, R15 ;  /* 0x00000034290f7223 */ /* 0x040fe2000000000f */
[C---:B------:R-:W-:Y:S01]  /*8a50*/  FFMA R16, R41.reuse, R53, R16 ;  /* 0x0000003529107223 */ /* 0x040fe20000000010 */
[C---:B------:R-:W-:Y:S01]  /*8a60*/  FFMA R17, R41.reuse, R54, R17 ;  /* 0x0000003629117223 */ /* 0x040fe20000000011 */
        /* <DEDUP_REMOVED lines=15> */
[C---:B------:R-:W-:Y:S01]  /*8b60*/  FFMA R23, R41.reuse, R60, R23 ;  /* 0x0000003c29177223 */ /* 0x040fe20000000017 */
[C---:B------:R-:W-:Y:S01]  /*8b70*/  FMUL R27, R38.reuse, R27 ;  /* 0x0000001b261b7220 */ /* 0x040fe20000400000 */
[C---:B------:R-:W-:Y:S01]  /*8b80*/  FFMA R0, R41.reuse, R61, R0 ;  /* 0x0000003d29007223 */ /* 0x040fe20000000000 */
[----:B------:R-:W-:Y:S01]  /*8b90*/  F2FP.F16.E5M2.UNPACK_B R79, R79.H1 ;  /* 0x0000004fff4f723e */ /* 0x000fe200030004ff */
        /* <DEDUP_REMOVED lines=16> */
[----:B------:R-:W-:Y:S01]  /*8ca0*/  FFMA R28, R41, R69, R28 ;  /* 0x00000045291c7223 */ /* 0x000fe2000000001c */
[----:B------:R-:W-:Y:S01]  /*8cb0*/  F2FP.SATFINITE.E5M2.F32.PACK_AB_MERGE_C R103, R19, R18, RZ ;  /* 0x000000121367723e */ /* 0x000fe200048060ff */
        /* <DEDUP_REMOVED lines=14> */
[----:B--2---:R-:W-:Y:S03]  /*8da0*/  IADD3 R92, PT, PT, R36, 0x1, RZ ;  /* 0x00000001245c7810 */ /* 0x004fe60007ffe0ff */
        /* <DEDUP_REMOVED lines=10> */
[----:B------:R-:W-:Y:S02]  /*8e50*/  UIADD3 UR13, UPT, UPT, UR49, 0x20, URZ ;  /* 0x00000020310d7890 */ /* 0x000fe4000fffe0ff */
[----:B------:R-:W-:Y:S01]  /*8e60*/  UIADD3 UR12, UPT, UPT, UR44, 0x3300, URZ ;  /* 0x000033002c0c7890 */ /* 0x000fe2000fffe0ff */
[----:B------:R-:W-:Y:S01]  /*8e70*/  UMOV UR14, UR50 ;  /* 0x00000032000e7c82 */ /* 0x000fe20008000000 */
[----:B------:R-:W-:Y:S01]  /*8e80*/  UMOV UR15, UR36 ;  /* 0x00000024000f7c82 */ /* 0x000fe20008000000 */
[----:B------:R-:W-:Y:S02]  /*8e90*/  UIADD3 UR9, UPT, UPT, UR49, 0x60, URZ ;  /* 0x0000006031097890 */ /* 0x000fe4000fffe0ff */
[----:B------:R-:W-:Y:S01]  /*8ea0*/  UIADD3 UR8, UPT, UPT, UR44, 0x3b00, URZ ;  /* 0x00003b002c087890 */ /* 0x000fe2000fffe0ff */
[----:B------:R-:W-:Y:S01]  /*8eb0*/  UMOV UR10, UR50 ;  /* 0x00000032000a7c82 */ /* 0x000fe20008000000 */
[----:B------:R-:W-:Y:S01]  /*8ec0*/  UMOV UR11, UR36 ;  /* 0x00000024000b7c82 */ /* 0x000fe20008000000 */
[----:B--2---:R-:W-:Y:S04]  /*8ed0*/  UIADD3 UR4, UP0, UPT, UR6, 0x680, URZ ;  /* 0x0000068006047890 */ /* 0x004fe8000ff1e0ff */
[----:B------:R-:W-:Y:S09]  /*8ee0*/  UIADD3.X UR5, UPT, UPT, URZ, UR7, URZ, UP0, !UPT ;  /* 0x00000007ff057290 */ /* 0x000ff200087fe4ff */
[----:B------:R2:W-:Y:S01]  /*8ef0*/  UTMASTG.3D [UR12], [UR4] ;  /* 0x0000000c040073b5 */ /* 0x0005e20008010000 */
[----:B------:R2:W-:Y:S01]  /*8f00*/  UTMASTG.3D [UR8], [UR4] ;  /* 0x00000008040073b5 */ /* 0x0005e20008010000 */
[----:B------:R0:W-:Y:S01]  /*8f10*/  UTMACMDFLUSH ;  /* 0x00000000000079b7 */ /* 0x0001e20000000000 */
[----:B--2---:R-:W-:Y:S04]  /*8f20*/  DEPBAR.LE SB0, 0x1 ;  /* 0x000080400000791a */ /* 0x004fe80000000000 */
.L_x_144:
[----:B------:R-:W-:Y:S05]  /*8f30*/  BSYNC.RECONVERGENT B0 ;  /* 0x0000000000007941 */ /* 0x000fea0003800200 */
.L_x_143:
[----:B------:R-:W-:Y:S01]  /*8f40*/  BAR.SYNC.DEFER_BLOCKING 0x1, 0x80 ;  /* 0x0042000000007b1d */ /* 0x000fe20000010000 */
[----:B------:R-:W-:Y:S01]  /*8f50*/  ISETP.NE.AND P0, PT, R93, 0x2, PT ;  /* 0x000000025d00780c */ /* 0x000fe20003f05270 */
[----:B------:R-:W-:Y:S01]  /*8f60*/  UISETP.NE.AND UP0, UPT, UR46, URZ, UPT ;  /* 0x000000ff2e00728c */ /* 0x000fe2000bf05270 */
[----:B------:R-:W-:Y:S01]  /*8f70*/  ISETP.NE.AND P1, PT, R92, 0x4, PT ;  /* 0x000000045c00780c */ /* 0x000fe20003f25270 */
[----:B------:R-:W-:Y:S01]  /*8f80*/  UIADD3 UR28, UPT, UPT, UR37, UR62, URZ ;  /* 0x0000003e251c7290 */ /* 0x000fe2000fffe0ff */
[----:B------:R-:W-:Y:S01]  /*8f90*/  SEL R3, RZ, 0x1, P0 ;  /* 0x00000001ff037807 */ /* 0x000fe20000000000 */
[----:B------:R-:W-:Y:S01]  /*8fa0*/  UIADD3 UR20, UPT, UPT, UR38, UR61, URZ ;  /* 0x0000003d26147290 */ /* 0x000fe2000fffe0ff */
[----:B------:R-:W-:Y:S02]  /*8fb0*/  SEL R0, RZ, 0x1, P1 ;  /* 0x00000001ff007807 */ /* 0x000fe40000800000 */
[----:B------:R-:W-:Y:S02]  /*8fc0*/  LOP3.LUT R96, R96, R3, RZ, 0x3c, !PT ;  /* 0x0000000360607212 */ /* 0x000fe400078e3cff */
[----:B------:R-:W-:Y:S02]  /*8fd0*/  LOP3.LUT R97, R97, R0, RZ, 0x3c, !PT ;  /* 0x0000000061617212 */ /* 0x000fe400078e3cff */
[----:B------:R-:W-:Y:S02]  /*8fe0*/  SEL R93, R93, RZ, P0 ;  /* 0x000000ff5d5d7207 */ /* 0x000fe40000000000 */
[----:B------:R-:W-:Y:S01]  /*8ff0*/  SEL R36, R92, RZ, P1 ;  /* 0x000000ff5c247207 */ /* 0x000fe20000800000 */
[----:B------:R-:W-:Y:S01]  /*9000*/  UMOV UR36, UR59 ;  /* 0x0000003b00247c82 */ /* 0x000fe20008000000 */
[----:B------:R-:W-:Y:S05]  /*9010*/  BRA.U UP0, `(.L_x_145) ;  /* 0xffffffd500907547 */ /* 0x000fea000b83ffff */
[----:B------:R-:W-:Y:S05]  /*9020*/  EXIT ;  /* 0x000000000000794d */ /* 0x000fea0003800000 */
.L_x_25:
[----:B--2---:R2:W3:Y:S02]  /*9030*/  SYNCS.PHASECHK.TRANS64.TRYWAIT P0, [R3+URZ+0x240], R2 ;  /* 0x00024002030075a7 */ /* 0x0044e400080011ff */
[----:B---3--:R-:W-:Y:S05]  /*9040*/  @!P0 NANOSLEEP.SYNCS 0x989680 ;  /* 0x009896800000895d */ /* 0x008fea0003900000 */
[----:B------:R-:W3:Y:S02]  /*9050*/  @!P0 SYNCS.PHASECHK.TRANS64 P0, [R3+URZ+0x240], R2 ;  /* 0x00024002030085a7 */ /* 0x000ee400080010ff */
[----:B---3--:R-:W-:Y:S05]  /*9060*/  @!P0 BRA `(.L_x_25) ;  /* 0xfffffffc00f08947 */ /* 0x008fea000383ffff */
[----:B------:R-:W-:Y:S05]  /*9070*/  BRA `(.L_x_146) ;  /* 0xffffff8c00b87947 */ /* 0x000fea000383ffff */
.L_x_28:
[----:B-1----:R-:W-:-:S07]  /*9080*/  MOV R0, UR33 ;  /* 0x0000002100007c02 */ /* 0x002fce0008000f00 */
.L_x_147:
[----:B-1----:R1:W2:Y:S02]  /*9090*/  SYNCS.PHASECHK.TRANS64.TRYWAIT P0, [R0+URZ+0xd0], R3 ;  /* 0x0000d003000075a7 */ /* 0x0022a400080011ff */
[----:B--2---:R-:W-:Y:S05]  /*90a0*/  @!P0 NANOSLEEP.SYNCS 0x989680 ;  /* 0x009896800000895d */ /* 0x004fea0003900000 */
[----:B------:R-:W2:Y:S02]  /*90b0*/  @!P0 SYNCS.PHASECHK.TRANS64 P0, [R0+URZ+0xd0], R3 ;  /* 0x0000d003000085a7 */ /* 0x000ea400080010ff */
[----:B--2---:R-:W-:Y:S05]  /*90c0*/  @!P0 BRA `(.L_x_147) ;  /* 0xfffffffc00f08947 */ /* 0x004fea000383ffff */
[----:B------:R-:W-:Y:S05]  /*90d0*/  BRA `(.L_x_27) ;  /* 0xffffff9000107947 */ /* 0x000fea000383ffff */
.L_x_35:
[----:B-1----:R-:W-:-:S07]  /*90e0*/  MOV R0, UR17 ;  /* 0x0000001100007c02 */ /* 0x002fce0008000f00 */
.L_x_148:
[----:B-1----:R1:W2:Y:S02]  /*90f0*/  SYNCS.PHASECHK.TRANS64.TRYWAIT P0, [R0+URZ+0xd0], R3 ;  /* 0x0000d003000075a7 */ /* 0x0022a400080011ff */
[----:B--2---:R-:W-:Y:S05]  /*9100*/  @!P0 NANOSLEEP.SYNCS 0x989680 ;  /* 0x009896800000895d */ /* 0x004fea0003900000 */
[----:B------:R-:W2:Y:S02]  /*9110*/  @!P0 SYNCS.PHASECHK.TRANS64 P0, [R0+URZ+0xd0], R3 ;  /* 0x0000d003000085a7 */ /* 0x000ea400080010ff */
[----:B--2---:R-:W-:Y:S05]  /*9120*/  @!P0 BRA `(.L_x_148) ;  /* 0xfffffffc00f08947 */ /* 0x004fea000383ffff */
[----:B------:R-:W-:Y:S05]  /*9130*/  BRA `(.L_x_34) ;  /* 0xffffff9000d87947 */ /* 0x000fea000383ffff */
.L_x_40:
[----:B-1----:R1:W2:Y:S02]  /*9140*/  SYNCS.PHASECHK.TRANS64.TRYWAIT P0, [R3+URZ+0x1d0], R0 ;  /* 0x0001d000030075a7 */ /* 0x0022a400080011ff */
[----:B--2---:R-:W-:Y:S05]  /*9150*/  @!P0 NANOSLEEP.SYNCS 0x989680 ;  /* 0x009896800000895d */ /* 0x004fea0003900000 */
[----:B------:R-:W2:Y:S02]  /*9160*/  @!P0 SYNCS.PHASECHK.TRANS64 P0, [R3+URZ+0x1d0], R0 ;  /* 0x0001d000030085a7 */ /* 0x000ea400080010ff */
[----:B--2---:R-:W-:Y:S05]  /*9170*/  @!P0 BRA `(.L_x_40) ;  /* 0xfffffffc00f08947 */ /* 0x004fea000383ffff */
[----:B------:R-:W-:Y:S05]  /*9180*/  BRA `(.L_x_149) ;  /* 0xffffff9400887947 */ /* 0x000fea000383ffff */
.L_x_44:
[----:B-1----:R-:W-:-:S07]  /*9190*/  MOV R0, UR4 ;  /* 0x0000000400007c02 */ /* 0x002fce0008000f00 */
.L_x_150:
[----:B-1----:R1:W2:Y:S02]  /*91a0*/  SYNCS.PHASECHK.TRANS64.TRYWAIT P0, [R0+URZ], R3 ;  /* 0x00000003000075a7 */ /* 0x0022a400080011ff */
[----:B--2---:R-:W-:Y:S05]  /*91b0*/  @!P0 NANOSLEEP.SYNCS 0x989680 ;  /* 0x009896800000895d */ /* 0x004fea0003900000 */
[----:B------:R-:W2:Y:S02]  /*91c0*/  @!P0 SYNCS.PHASECHK.TRANS64 P0, [R0+URZ], R3 ;  /* 0x00000003000085a7 */ /* 0x000ea400080010ff */
[----:B--2---:R-:W-:Y:S05]  /*91d0*/  @!P0 BRA `(.L_x_150) ;  /* 0xfffffffc00f08947 */ /* 0x004fea000383ffff */
[----:B------:R-:W-:Y:S05]  /*91e0*/  BRA `(.L_x_151) ;  /* 0xffffff9c002c7947 */ /* 0x000fea000383ffff */
.L_x_45:
[----:B------:R-:W-:-:S07]  /*91f0*/  MOV R0, UR5 ;  /* 0x0000000500007c02 */ /* 0x000fce0008000f00 */
.L_x_152:
[----:B-1----:R1:W2:Y:S02]  /*9200*/  SYNCS.PHASECHK.TRANS64.TRYWAIT P0, [R0+URZ], R3 ;  /* 0x00000003000075a7 */ /* 0x0022a400080011ff */
[----:B--2---:R-:W-:Y:S05]  /*9210*/  @!P0 NANOSLEEP.SYNCS 0x989680 ;  /* 0x009896800000895d */ /* 0x004fea0003900000 */
[----:B------:R-:W2:Y:S02]  /*9220*/  @!P0 SYNCS.PHASECHK.TRANS64 P0, [R0+URZ], R3 ;  /* 0x00000003000085a7 */ /* 0x000ea400080010ff */
[----:B--2---:R-:W-:Y:S05]  /*9230*/  @!P0 BRA `(.L_x_152) ;  /* 0xfffffffc00f08947 */ /* 0x004fea000383ffff */
[----:B------:R-:W-:Y:S05]  /*9240*/  BRA `(.L_x_153) ;  /* 0xffffff9c00387947 */ /* 0x000fea000383ffff */
.L_x_46:
[----:B------:R-:W-:-:S07]  /*9250*/  MOV R0, UR5 ;  /* 0x0000000500007c02 */ /* 0x000fce0008000f00 */
.L_x_154:
[----:B-1----:R1:W2:Y:S02]  /*9260*/  SYNCS.PHASECHK.TRANS64.TRYWAIT P0, [R0+URZ], R3 ;  /* 0x00000003000075a7 */ /* 0x0022a400080011ff */
[----:B--2---:R-:W-:Y:S05]  /*9270*/  @!P0 NANOSLEEP.SYNCS 0x989680 ;  /* 0x009896800000895d */ /* 0x004fea0003900000 */
[----:B------:R-:W2:Y:S02]  /*9280*/  @!P0 SYNCS.PHASECHK.TRANS64 P0, [R0+URZ], R3 ;  /* 0x00000003000085a7 */ /* 0x000ea400080010ff */
[----:B--2---:R-:W-:Y:S05]  /*9290*/  @!P0 BRA `(.L_x_154) ;  /* 0xfffffffc00f08947 */ /* 0x004fea000383ffff */
[----:B------:R-:W-:Y:S05]  /*92a0*/  BRA `(.L_x_155) ;  /* 0xffffff9c00447947 */ /* 0x000fea000383ffff */
.L_x_47:
[----:B------:R-:W-:-:S07]  /*92b0*/  MOV R0, UR5 ;  /* 0x0000000500007c02 */ /* 0x000fce0008000f00 */
.L_x_156:
[----:B-1----:R1:W2:Y:S02]  /*92c0*/  SYNCS.PHASECHK.TRANS64.TRYWAIT P0, [R0+URZ], R3 ;  /* 0x00000003000075a7 */ /* 0x0022a400080011ff */
[----:B--2---:R-:W-:Y:S05]  /*92d0*/  @!P0 NANOSLEEP.SYNCS 0x989680 ;  /* 0x009896800000895d */ /* 0x004fea0003900000 */
[----:B------:R-:W2:Y:S02]  /*92e0*/  @!P0 SYNCS.PHASECHK.TRANS64 P0, [R0+URZ], R3 ;  /* 0x00000003000085a7 */ /* 0x000ea400080010ff */
[----:B--2---:R-:W-:Y:S05]  /*92f0*/  @!P0 BRA `(.L_x_156) ;  /* 0xfffffffc00f08947 */ /* 0x004fea000383ffff */
[----:B------:R-:W-:Y:S05]  /*9300*/  BRA `(.L_x_157) ;  /* 0xffffff9c00507947 */ /* 0x000fea000383ffff */
.L_x_48:
[----:B------:R-:W-:-:S07]  /*9310*/  MOV R0, UR5 ;  /* 0x0000000500007c02 */ /* 0x000fce0008000f00 */
.L_x_158:
[----:B-1----:R1:W2:Y:S02]  /*9320*/  SYNCS.PHASECHK.TRANS64.TRYWAIT P0, [R0+URZ], R3 ;  /* 0x00000003000075a7 */ /* 0x0022a400080011ff */
[----:B--2---:R-:W-:Y:S05]  /*9330*/  @!P0 NANOSLEEP.SYNCS 0x989680 ;  /* 0x009896800000895d */ /* 0x004fea0003900000 */
[----:B------:R-:W2:Y:S02]  /*9340*/  @!P0 SYNCS.PHASECHK.TRANS64 P0, [R0+URZ], R3 ;  /* 0x00000003000085a7 */ /* 0x000ea400080010ff */
[----:B--2---:R-:W-:Y:S05]  /*9350*/  @!P0 BRA `(.L_x_158) ;  /* 0xfffffffc00f08947 */ /* 0x004fea000383ffff */
[----:B------:R-:W-:Y:S05]  /*9360*/  BRA `(.L_x_159) ;  /* 0xffffff9c005c7947 */ /* 0x000fea000383ffff */
.L_x_49:
[----:B------:R-:W-:-:S07]  /*9370*/  MOV R0, UR5 ;  /* 0x0000000500007c02 */ /* 0x000fce0008000f00 */
.L_x_160:
[----:B-1----:R1:W2:Y:S02]  /*9380*/  SYNCS.PHASECHK.TRANS64.TRYWAIT P0, [R0+URZ], R3 ;  /* 0x00000003000075a7 */ /* 0x0022a400080011ff */
[----:B--2---:R-:W-:Y:S05]  /*9390*/  @!P0 NANOSLEEP.SYNCS 0x989680 ;  /* 0x009896800000895d */ /* 0x004fea0003900000 */
[----:B------:R-:W2:Y:S02]  /*93a0*/  @!P0 SYNCS.PHASECHK.TRANS64 P0, [R0+URZ], R3 ;  /* 0x00000003000085a7 */ /* 0x000ea400080010ff */
[----:B--2---:R-:W-:Y:S05]  /*93b0*/  @!P0 BRA `(.L_x_160) ;  /* 0xfffffffc00f08947 */ /* 0x004fea000383ffff */
[----:B------:R-:W-:Y:S05]  /*93c0*/  BRA `(.L_x_161) ;  /* 0xffffff9c00687947 */ /* 0x000fea000383ffff */
.L_x_50:
[----:B------:R-:W-:-:S07]  /*93d0*/  MOV R0, UR5 ;  /* 0x0000000500007c02 */ /* 0x000fce0008000f00 */
.L_x_162:
[----:B-1----:R1:W2:Y:S02]  /*93e0*/  SYNCS.PHASECHK.TRANS64.TRYWAIT P0, [R0+URZ], R3 ;  /* 0x00000003000075a7 */ /* 0x0022a400080011ff */
[----:B--2---:R-:W-:Y:S05]  /*93f0*/  @!P0 NANOSLEEP.SYNCS 0x989680 ;  /* 0x009896800000895d */ /* 0x004fea0003900000 */
[----:B------:R-:W2:Y:S02]  /*9400*/  @!P0 SYNCS.PHASECHK.TRANS64 P0, [R0+URZ], R3 ;  /* 0x00000003000085a7 */ /* 0x000ea400080010ff */
[----:B--2---:R-:W-:Y:S05]  /*9410*/  @!P0 BRA `(.L_x_162) ;  /* 0xfffffffc00f08947 */ /* 0x004fea000383ffff */
[----:B------:R-:W-:Y:S05]  /*9420*/  BRA `(.L_x_163) ;  /* 0xffffff9c00747947 */ /* 0x000fea000383ffff */
.L_x_51:
[----:B------:R-:W-:-:S07]  /*9430*/  MOV R0, UR5 ;  /* 0x0000000500007c02 */ /* 0x000fce0008000f00 */
.L_x_164:
[----:B-1----:R1:W2:Y:S02]  /*9440*/  SYNCS.PHASECHK.TRANS64.TRYWAIT P0, [R0+URZ], R3 ;  /* 0x00000003000075a7 */ /* 0x0022a400080011ff */
[----:B--2---:R-:W-:Y:S05]  /*9450*/  @!P0 NANOSLEEP.SYNCS 0x989680 ;  /* 0x009896800000895d */ /* 0x004fea0003900000 */
[----:B------:R-:W2:Y:S02]  /*9460*/  @!P0 SYNCS.PHASECHK.TRANS64 P0, [R0+URZ], R3 ;  /* 0x00000003000085a7 */ /* 0x000ea400080010ff */
[----:B--2---:R-:W-:Y:S05]  /*9470*/  @!P0 BRA `(.L_x_164) ;  /* 0xfffffffc00f08947 */ /* 0x004fea000383ffff */
[----:B------:R-:W-:Y:S05]  /*9480*/  BRA `(.L_x_165) ;  /* 0xffffff9c00807947 */ /* 0x000fea000383ffff */
.L_x_52:
[----:B------:R-:W-:-:S07]  /*9490*/  MOV R0, UR5 ;  /* 0x0000000500007c02 */ /* 0x000fce0008000f00 */
.L_x_166:
[----:B-1----:R1:W2:Y:S02]  /*94a0*/  SYNCS.PHASECHK.TRANS64.TRYWAIT P0, [R0+URZ], R3 ;  /* 0x00000003000075a7 */ /* 0x0022a400080011ff */
[----:B--2---:R-:W-:Y:S05]  /*94b0*/  @!P0 NANOSLEEP.SYNCS 0x989680 ;  /* 0x009896800000895d */ /* 0x004fea0003900000 */
[----:B------:R-:W2:Y:S02]  /*94c0*/  @!P0 SYNCS.PHASECHK.TRANS64 P0, [R0+URZ], R3 ;  /* 0x00000003000085a7 */ /* 0x000ea400080010ff */
[----:B--2---:R-:W-:Y:S05]  /*94d0*/  @!P0 BRA `(.L_x_166) ;  /* 0xfffffffc00f08947 */ /* 0x004fea000383ffff */
[----:B------:R-:W-:Y:S05]  /*94e0*/  BRA `(.L_x_167) ;  /* 0xffffff9c008c7947 */ /* 0x000fea000383ffff */
.L_x_53:
[----:B------:R-:W-:-:S07]  /*94f0*/  MOV R0, UR5 ;  /* 0x0000000500007c02 */ /* 0x000fce0008000f00 */
.L_x_168:
[----:B-1----:R1:W2:Y:S02]  /*9500*/  SYNCS.PHASECHK.TRANS64.TRYWAIT P0, [R0+URZ], R3 ;  /* 0x00000003000075a7 */ /* 0x0022a400080011ff */
[----:B--2---:R-:W-:Y:S05]  /*9510*/  @!P0 NANOSLEEP.SYNCS 0x989680 ;  /* 0x009896800000895d */ /* 0x004fea0003900000 */
[----:B------:R-:W2:Y:S02]  /*9520*/  @!P0 SYNCS.PHASECHK.TRANS64 P0, [R0+URZ], R3 ;  /* 0x00000003000085a7 */ /* 0x000ea400080010ff */
[----:B--2---:R-:W-:Y:S05]  /*9530*/  @!P0 BRA `(.L_x_168) ;  /* 0xfffffffc00f08947 */ /* 0x004fea000383ffff */
[----:B------:R-:W-:Y:S05]  /*9540*/  BRA `(.L_x_169) ;  /* 0xffffff9c00987947 */ /* 0x000fea000383ffff */
.L_x_54:
[----:B------:R-:W-:-:S07]  /*9550*/  MOV R0, UR5 ;  /* 0x0000000500007c02 */ /* 0x000fce0008000f00 */
.L_x_170:
[----:B-1----:R1:W2:Y:S02]  /*9560*/  SYNCS.PHASECHK.TRANS64.TRYWAIT P0, [R0+URZ], R3 ;  /* 0x00000003000075a7 */ /* 0x0022a400080011ff */
[----:B--2---:R-:W-:Y:S05]  /*9570*/  @!P0 NANOSLEEP.SYNCS 0x989680 ;  /* 0x009896800000895d */ /* 0x004fea0003900000 */
[----:B------:R-:W2:Y:S02]  /*9580*/  @!P0 SYNCS.PHASECHK.TRANS64 P0, [R0+URZ], R3 ;  /* 0x00000003000085a7 */ /* 0x000ea400080010ff */
[----:B--2---:R-:W-:Y:S05]  /*9590*/  @!P0 BRA `(.L_x_170) ;  /* 0xfffffffc00f08947 */ /* 0x004fea000383ffff */
[----:B------:R-:W-:Y:S05]  /*95a0*/  BRA `(.L_x_171) ;  /* 0xffffff9c00a47947 */ /* 0x000fea000383ffff */
.L_x_55:
[----:B------:R-:W-:-:S07]  /*95b0*/  MOV R0, UR5 ;  /* 0x0000000500007c02 */ /* 0x000fce0008000f00 */
.L_x_172:
[----:B-1----:R1:W2:Y:S02]  /*95c0*/  SYNCS.PHASECHK.TRANS64.TRYWAIT P0, [R0+URZ], R3 ;  /* 0x00000003000075a7 */ /* 0x0022a400080011ff */
[----:B--2---:R-:W-:Y:S05]  /*95d0*/  @!P0 NANOSLEEP.SYNCS 0x989680 ;  /* 0x009896800000895d */ /* 0x004fea0003900000 */
[----:B------:R-:W2:Y:S02]  /*95e0*/  @!P0 SYNCS.PHASECHK.TRANS64 P0, [R0+URZ], R3 ;  /* 0x00000003000085a7 */ /* 0x000ea400080010ff */
[----:B--2---:R-:W-:Y:S05]  /*95f0*/  @!P0 BRA `(.L_x_172) ;  /* 0xfffffffc00f08947 */ /* 0x004fea000383ffff */
[----:B------:R-:W-:Y:S05]  /*9600*/  BRA `(.L_x_173) ;  /* 0xffffff9c00b07947 */ /* 0x000fea000383ffff */
.L_x_56:
[----:B------:R-:W-:-:S07]  /*9610*/  MOV R0, UR5 ;  /* 0x0000000500007c02 */ /* 0x000fce0008000f00 */
.L_x_174:
[----:B-1----:R1:W2:Y:S02]  /*9620*/  SYNCS.PHASECHK.TRANS64.TRYWAIT P0, [R0+URZ], R3 ;  /* 0x00000003000075a7 */ /* 0x0022a400080011ff */
[----:B--2---:R-:W-:Y:S05]  /*9630*/  @!P0 NANOSLEEP.SYNCS 0x989680 ;  /* 0x009896800000895d */ /* 0x004fea0003900000 */
[----:B------:R-:W2:Y:S02]  /*9640*/  @!P0 SYNCS.PHASECHK.TRANS64 P0, [R0+URZ], R3 ;  /* 0x00000003000085a7 */ /* 0x000ea400080010ff */
[----:B--2---:R-:W-:Y:S05]  /*9650*/  @!P0 BRA `(.L_x_174) ;  /* 0xfffffffc00f08947 */ /* 0x004fea000383ffff */
[----:B------:R-:W-:Y:S05]  /*9660*/  BRA `(.L_x_175) ;  /* 0xffffff9c00bc7947 */ /* 0x000fea000383ffff */
.L_x_57:
[----:B------:R-:W-:-:S07]  /*9670*/  MOV R0, UR5 ;  /* 0x0000000500007c02 */ /* 0x000fce0008000f00 */
.L_x_176:
[----:B-1----:R1:W2:Y:S02]  /*9680*/  SYNCS.PHASECHK.TRANS64.TRYWAIT P0, [R0+URZ], R3 ;  /* 0x00000003000075a7 */ /* 0x0022a400080011ff */
[----:B--2---:R-:W-:Y:S05]  /*9690*/  @!P0 NANOSLEEP.SYNCS 0x989680 ;  /* 0x009896800000895d */ /* 0x004fea0003900000 */
[----:B------:R-:W2:Y:S02]  /*96a0*/  @!P0 SYNCS.PHASECHK.TRANS64 P0, [R0+URZ], R3 ;  /* 0x00000003000085a7 */ /* 0x000ea400080010ff */
[----:B--2---:R-:W-:Y:S05]  /*96b0*/  @!P0 BRA `(.L_x_176) ;  /* 0xfffffffc00f08947 */ /* 0x004fea000383ffff */
[----:B------:R-:W-:Y:S05]  /*96c0*/  BRA `(.L_x_177) ;  /* 0xffffff9c00c87947 */ /* 0x000fea000383ffff */
.L_x_58:
[----:B------:R-:W-:-:S07]  /*96d0*/  MOV R0, UR5 ;  /* 0x0000000500007c02 */ /* 0x000fce0008000f00 */
.L_x_178:
[----:B-1----:R1:W2:Y:S02]  /*96e0*/  SYNCS.PHASECHK.TRANS64.TRYWAIT P0, [R0+URZ], R3 ;  /* 0x00000003000075a7 */ /* 0x0022a400080011ff */
[----:B--2---:R-:W-:Y:S05]  /*96f0*/  @!P0 NANOSLEEP.SYNCS 0x989680 ;  /* 0x009896800000895d */ /* 0x004fea0003900000 */
[----:B------:R-:W2:Y:S02]  /*9700*/  @!P0 SYNCS.PHASECHK.TRANS64 P0, [R0+URZ], R3 ;  /* 0x00000003000085a7 */ /* 0x000ea400080010ff */
[----:B--2---:R-:W-:Y:S05]  /*9710*/  @!P0 BRA `(.L_x_178) ;  /* 0xfffffffc00f08947 */ /* 0x004fea000383ffff */
[----:B------:R-:W-:Y:S05]  /*9720*/  BRA `(.L_x_179) ;  /* 0xffffff9c00d47947 */ /* 0x000fea000383ffff */
.L_x_59:
[----:B------:R-:W-:-:S07]  /*9730*/  MOV R0, UR5 ;  /* 0x0000000500007c02 */ /* 0x000fce0008000f00 */
.L_x_180:
[----:B-1----:R1:W2:Y:S02]  /*9740*/  SYNCS.PHASECHK.TRANS64.TRYWAIT P0, [R0+URZ], R3 ;  /* 0x00000003000075a7 */ /* 0x0022a400080011ff */
[----:B--2---:R-:W-:Y:S05]  /*9750*/  @!P0 NANOSLEEP.SYNCS 0x989680 ;  /* 0x009896800000895d */ /* 0x004fea0003900000 */
[----:B------:R-:W2:Y:S02]  /*9760*/  @!P0 SYNCS.PHASECHK.TRANS64 P0, [R0+URZ], R3 ;  /* 0x00000003000085a7 */ /* 0x000ea400080010ff */
[----:B--2---:R-:W-:Y:S05]  /*9770*/  @!P0 BRA `(.L_x_180) ;  /* 0xfffffffc00f08947 */ /* 0x004fea000383ffff */
[----:B------:R-:W-:Y:S05]  /*9780*/  BRA `(.L_x_181) ;  /* 0xffffff9c00e07947 */ /* 0x000fea000383ffff */
.L_x_60:
[----:B------:R-:W-:-:S07]  /*9790*/  MOV R0, UR5 ;  /* 0x0000000500007c02 */ /* 0x000fce0008000f00 */
.L_x_182:
[----:B-1----:R1:W2:Y:S02]  /*97a0*/  SYNCS.PHASECHK.TRANS64.TRYWAIT P0, [R0+URZ], R3 ;  /* 0x00000003000075a7 */ /* 0x0022a400080011ff */
[----:B--2---:R-:W-:Y:S05]  /*97b0*/  @!P0 NANOSLEEP.SYNCS 0x989680 ;  /* 0x009896800000895d */ /* 0x004fea0003900000 */
[----:B------:R-:W2:Y:S02]  /*97c0*/  @!P0 SYNCS.PHASECHK.TRANS64 P0, [R0+URZ], R3 ;  /* 0x00000003000085a7 */ /* 0x000ea400080010ff */
[----:B--2---:R-:W-:Y:S05]  /*97d0*/  @!P0 BRA `(.L_x_182) ;  /* 0xfffffffc00f08947 */ /* 0x004fea000383ffff */
[----:B------:R-:W-:Y:S05]  /*97e0*/  BRA `(.L_x_183) ;  /* 0xffffff9c00ec7947 */ /* 0x000fea000383ffff */
.L_x_61:
[----:B------:R-:W-:-:S07]  /*97f0*/  MOV R0, UR5 ;  /* 0x0000000500007c02 */ /* 0x000fce0008000f00 */
.L_x_184:
[----:B-1----:R1:W2:Y:S02]  /*9800*/  SYNCS.PHASECHK.TRANS64.TRYWAIT P0, [R0+URZ], R3 ;  /* 0x00000003000075a7 */ /* 0x0022a400080011ff */
[----:B--2---:R-:W-:Y:S05]  /*9810*/  @!P0 NANOSLEEP.SYNCS 0x989680 ;  /* 0x009896800000895d */ /* 0x004fea0003900000 */
[----:B------:R-:W2:Y:S02]  /*9820*/  @!P0 SYNCS.PHASECHK.TRANS64 P0, [R0+URZ], R3 ;  /* 0x00000003000085a7 */ /* 0x000ea400080010ff */
[----:B--2---:R-:W-:Y:S05]  /*9830*/  @!P0 BRA `(.L_x_184) ;  /* 0xfffffffc00f08947 */ /* 0x004fea000383ffff */
[----:B------:R-:W-:Y:S05]  /*9840*/  BRA `(.L_x_185) ;  /* 0xffffff9c00f87947 */ /* 0x000fea000383ffff */
.L_x_62:
[----:B------:R-:W-:-:S07]  /*9850*/  MOV R0, UR5 ;  /* 0x0000000500007c02 */ /* 0x000fce0008000f00 */
.L_x_186:
[----:B-1----:R1:W2:Y:S02]  /*9860*/  SYNCS.PHASECHK.TRANS64.TRYWAIT P0, [R0+URZ], R3 ;  /* 0x00000003000075a7 */ /* 0x0022a400080011ff */
[----:B--2---:R-:W-:Y:S05]  /*9870*/  @!P0 NANOSLEEP.SYNCS 0x989680 ;  /* 0x009896800000895d */ /* 0x004fea0003900000 */
[----:B------:R-:W2:Y:S02]  /*9880*/  @!P0 SYNCS.PHASECHK.TRANS64 P0, [R0+URZ], R3 ;  /* 0x00000003000085a7 */ /* 0x000ea400080010ff */
[----:B--2---:R-:W-:Y:S05]  /*9890*/  @!P0 BRA `(.L_x_186) ;  /* 0xfffffffc00f08947 */ /* 0x004fea000383ffff */
[----:B------:R-:W-:Y:S05]  /*98a0*/  BRA `(.L_x_187) ;  /* 0xffffffa000047947 */ /* 0x000fea000383ffff */
.L_x_63:
[----:B------:R-:W-:-:S07]  /*98b0*/  MOV R0, UR5 ;  /* 0x0000000500007c02 */ /* 0x000fce0008000f00 */
.L_x_188:
[----:B-1----:R1:W2:Y:S02]  /*98c0*/  SYNCS.PHASECHK.TRANS64.TRYWAIT P0, [R0+URZ], R3 ;  /* 0x00000003000075a7 */ /* 0x0022a400080011ff */
[----:B--2---:R-:W-:Y:S05]  /*98d0*/  @!P0 NANOSLEEP.SYNCS 0x989680 ;  /* 0x009896800000895d */ /* 0x004fea0003900000 */
[----:B------:R-:W2:Y:S02]  /*98e0*/  @!P0 SYNCS.PHASECHK.TRANS64 P0, [R0+URZ], R3 ;  /* 0x00000003000085a7 */ /* 0x000ea400080010ff */
[----:B--2---:R-:W-:Y:S05]  /*98f0*/  @!P0 BRA `(.L_x_188) ;  /* 0xfffffffc00f08947 */ /* 0x004fea000383ffff */
[----:B------:R-:W-:Y:S05]  /*9900*/  BRA `(.L_x_189) ;  /* 0xffffffa000107947 */ /* 0x000fea000383ffff */
.L_x_64:
[----:B------:R-:W-:-:S07]  /*9910*/  MOV R0, UR5 ;  /* 0x0000000500007c02 */ /* 0x000fce0008000f00 */
.L_x_190:
[----:B-1----:R1:W2:Y:S02]  /*9920*/  SYNCS.PHASECHK.TRANS64.TRYWAIT P0, [R0+URZ], R3 ;  /* 0x00000003000075a7 */ /* 0x0022a400080011ff */
[----:B--2---:R-:W-:Y:S05]  /*9930*/  @!P0 NANOSLEEP.SYNCS 0x989680 ;  /* 0x009896800000895d */ /* 0x004fea0003900000 */
[----:B------:R-:W2:Y:S02]  /*9940*/  @!P0 SYNCS.PHASECHK.TRANS64 P0, [R0+URZ], R3 ;  /* 0x00000003000085a7 */ /* 0x000ea400080010ff */
[----:B--2---:R-:W-:Y:S05]  /*9950*/  @!P0 BRA `(.L_x_190) ;  /* 0xfffffffc00f08947 */ /* 0x004fea000383ffff */
[----:B------:R-:W-:Y:S05]  /*9960*/  BRA `(.L_x_191) ;  /* 0xffffffa0001c7947 */ /* 0x000fea000383ffff */
.L_x_65:
[----:B------:R-:W-:-:S07]  /*9970*/  MOV R0, UR5 ;  /* 0x0000000500007c02 */ /* 0x000fce0008000f00 */
.L_x_192:
[----:B-1----:R1:W2:Y:S02]  /*9980*/  SYNCS.PHASECHK.TRANS64.TRYWAIT P0, [R0+URZ], R3 ;  /* 0x00000003000075a7 */ /* 0x0022a400080011ff */
[----:B--2---:R-:W-:Y:S05]  /*9990*/  @!P0 NANOSLEEP.SYNCS 0x989680 ;  /* 0x009896800000895d */ /* 0x004fea0003900000 */
[----:B------:R-:W2:Y:S02]  /*99a0*/  @!P0 SYNCS.PHASECHK.TRANS64 P0, [R0+URZ], R3 ;  /* 0x00000003000085a7 */ /* 0x000ea400080010ff */
[----:B--2---:R-:W-:Y:S05]  /*99b0*/  @!P0 BRA `(.L_x_192) ;  /* 0xfffffffc00f08947 */ /* 0x004fea000383ffff */
[----:B------:R-:W-:Y:S05]  /*99c0*/  BRA `(.L_x_193) ;  /* 0xffffffa000287947 */ /* 0x000fea000383ffff */
.L_x_66:
[----:B------:R-:W-:-:S07]  /*99d0*/  MOV R0, UR5 ;  /* 0x0000000500007c02 */ /* 0x000fce0008000f00 */
.L_x_194:
[----:B-1----:R1:W2:Y:S02]  /*99e0*/  SYNCS.PHASECHK.TRANS64.TRYWAIT P0, [R0+URZ], R3 ;  /* 0x00000003000075a7 */ /* 0x0022a400080011ff */
[----:B--2---:R-:W-:Y:S05]  /*99f0*/  @!P0 NANOSLEEP.SYNCS 0x989680 ;  /* 0x009896800000895d */ /* 0x004fea0003900000 */
[----:B------:R-:W2:Y:S02]  /*9a00*/  @!P0 SYNCS.PHASECHK.TRANS64 P0, [R0+URZ], R3 ;  /* 0x00000003000085a7 */ /* 0x000ea400080010ff */
[----:B--2---:R-:W-:Y:S05]  /*9a10*/  @!P0 BRA `(.L_x_194) ;  /* 0xfffffffc00f08947 */ /* 0x004fea000383ffff */
[----:B------:R-:W-:Y:S05]  /*9a20*/  BRA `(.L_x_195) ;  /* 0xffffffa000347947 */ /* 0x000fea000383ffff */
.L_x_67:
[----:B------:R-:W-:-:S07]  /*9a30*/  MOV R0, UR5 ;  /* 0x0000000500007c02 */ /* 0x000fce0008000f00 */
.L_x_196:
[----:B-1----:R1:W2:Y:S02]  /*9a40*/  SYNCS.PHASECHK.TRANS64.TRYWAIT P0, [R0+URZ], R3 ;  /* 0x00000003000075a7 */ /* 0x0022a400080011ff */
[----:B--2---:R-:W-:Y:S05]  /*9a50*/  @!P0 NANOSLEEP.SYNCS 0x989680 ;  /* 0x009896800000895d */ /* 0x004fea0003900000 */
[----:B------:R-:W2:Y:S02]  /*9a60*/  @!P0 SYNCS.PHASECHK.TRANS64 P0, [R0+URZ], R3 ;  /* 0x00000003000085a7 */ /* 0x000ea400080010ff */
[----:B--2---:R-:W-:Y:S05]  /*9a70*/  @!P0 BRA `(.L_x_196) ;  /* 0xfffffffc00f08947 */ /* 0x004fea000383ffff */
[----:B------:R-:W-:Y:S05]  /*9a80*/  BRA `(.L_x_197) ;  /* 0xffffffa000407947 */ /* 0x000fea000383ffff */
.L_x_68:
[----:B------:R-:W-:-:S07]  /*9a90*/  MOV R0, UR5 ;  /* 0x0000000500007c02 */ /* 0x000fce0008000f00 */
.L_x_198:
[----:B-1----:R1:W2:Y:S02]  /*9aa0*/  SYNCS.PHASECHK.TRANS64.TRYWAIT P0, [R0+URZ], R3 ;  /* 0x00000003000075a7 */ /* 0x0022a400080011ff */
[----:B--2---:R-:W-:Y:S05]  /*9ab0*/  @!P0 NANOSLEEP.SYNCS 0x989680 ;  /* 0x009896800000895d */ /* 0x004fea0003900000 */
[----:B------:R-:W2:Y:S02]  /*9ac0*/  @!P0 SYNCS.PHASECHK.TRANS64 P0, [R0+URZ], R3 ;  /* 0x00000003000085a7 */ /* 0x000ea400080010ff */
[----:B--2---:R-:W-:Y:S05]  /*9ad0*/  @!P0 BRA `(.L_x_198) ;  /* 0xfffffffc00f08947 */ /* 0x004fea000383ffff */
[----:B------:R-:W-:Y:S05]  /*9ae0*/  BRA `(.L_x_199) ;  /* 0xffffffa0004c7947 */ /* 0x000fea000383ffff */
.L_x_71:
[----:B-1----:R1:W2:Y:S02]  /*9af0*/  SYNCS.PHASECHK.TRANS64.TRYWAIT P0, [R2+URZ+0x230], R5 ;  /* 0x00023005020075a7 */ /* 0x0022a400080011ff */
[----:B--2---:R-:W-:Y:S05]  /*9b00*/  @!P0 NANOSLEEP.SYNCS 0x989680 ;  /* 0x009896800000895d */ /* 0x004fea0003900000 */
[----:B------:R-:W2:Y:S02]  /*9b10*/  @!P0 SYNCS.PHASECHK.TRANS64 P0, [R2+URZ+0x230], R5 ;  /* 0x00023005020085a7 */ /* 0x000ea400080010ff */
[----:B--2---:R-:W-:Y:S05]  /*9b20*/  @!P0 BRA `(.L_x_71) ;  /* 0xfffffffc00f08947 */ /* 0x004fea000383ffff */
[----:B------:R-:W-:Y:S05]  /*9b30*/  BRA `(.L_x_200) ;  /* 0xffffffa000a87947 */ /* 0x000fea000383ffff */
.L_x_72:
[----:B------:R-:W-:-:S07]  /*9b40*/  MOV R2, UR4 ;  /* 0x0000000400027c02 */ /* 0x000fce0008000f00 */
.L_x_201:
[----:B-1----:R1:W2:Y:S02]  /*9b50*/  SYNCS.PHASECHK.TRANS64.TRYWAIT P0, [R2+URZ+0x1e0], R5 ;  /* 0x0001e005020075a7 */ /* 0x0022a400080011ff */
[----:B--2---:R-:W-:Y:S05]  /*9b60*/  @!P0 NANOSLEEP.SYNCS 0x989680 ;  /* 0x009896800000895d */ /* 0x004fea0003900000 */
[----:B------:R-:W2:Y:S02]  /*9b70*/  @!P0 SYNCS.PHASECHK.TRANS64 P0, [R2+URZ+0x1e0], R5 ;  /* 0x0001e005020085a7 */ /* 0x000ea400080010ff */
[----:B--2---:R-:W-:Y:S05]  /*9b80*/  @!P0 BRA `(.L_x_201) ;  /* 0xfffffffc00f08947 */ /* 0x004fea000383ffff */
[----:B------:R-:W-:Y:S05]  /*9b90*/  BRA `(.L_x_202) ;  /* 0xffffffa000b87947 */ /* 0x000fea000383ffff */
.L_x_73:
[----:B-1----:R1:W2:Y:S02]  /*9ba0*/  SYNCS.PHASECHK.TRANS64.TRYWAIT P1, [R2+URZ+0x1d0], R5 ;  /* 0x0001d005020075a7 */ /* 0x0022a400080211ff */
[----:B--2---:R-:W-:Y:S05]  /*9bb0*/  @!P1 NANOSLEEP.SYNCS 0x989680 ;  /* 0x009896800000995d */ /* 0x004fea0003900000 */
[----:B------:R-:W2:Y:S02]  /*9bc0*/  @!P1 SYNCS.PHASECHK.TRANS64 P1, [R2+URZ+0x1d0], R5 ;  /* 0x0001d005020095a7 */ /* 0x000ea400080210ff */
[----:B--2---:R-:W-:Y:S05]  /*9bd0*/  @!P1 BRA `(.L_x_73) ;  /* 0xfffffffc00f09947 */ /* 0x004fea000383ffff */
[----:B------:R-:W-:Y:S05]  /*9be0*/  BRA `(.L_x_203) ;  /* 0xffffffa000e87947 */ /* 0x000fea000383ffff */
.L_x_76:
[----:B------:R-:W-:-:S07]  /*9bf0*/  MOV R0, UR4 ;  /* 0x0000000400007c02 */ /* 0x000fce0008000f00 */
.L_x_204:
[----:B-1----:R1:W2:Y:S02]  /*9c00*/  SYNCS.PHASECHK.TRANS64.TRYWAIT P0, [R0+URZ+0x1e0], R3 ;  /* 0x0001e003000075a7 */ /* 0x0022a400080011ff */
[----:B--2---:R-:W-:Y:S05]  /*9c10*/  @!P0 NANOSLEEP.SYNCS 0x989680 ;  /* 0x009896800000895d */ /* 0x004fea0003900000 */
[----:B------:R-:W2:Y:S02]  /*9c20*/  @!P0 SYNCS.PHASECHK.TRANS64 P0, [R0+URZ+0x1e0], R3 ;  /* 0x0001e003000085a7 */ /* 0x000ea400080010ff */
[----:B--2---:R-:W-:Y:S05]  /*9c30*/  @!P0 BRA `(.L_x_204) ;  /* 0xfffffffc00f08947 */ /* 0x004fea000383ffff */
[----:B------:R-:W-:Y:S05]  /*9c40*/  BRA `(.L_x_75) ;  /* 0xffffffa4003c7947 */ /* 0x000fea000383ffff */
.L_x_85:
[----:B-1----:R-:W-:-:S04]  /*9c50*/  MOV R0, UR5 ;  /* 0x0000000500007c02 */ /* 0x002fc80008000f00 */
[----:B------:R1:W2:Y:S03]  /*9c60*/  SYNCS.PHASECHK.TRANS64.TRYWAIT P0, [R0+URZ+0x8], R7 ;  /* 0x00000807000075a7 */ /* 0x0002a600080011ff */
[----:B--2---:R-:W-:Y:S05]  /*9c70*/  @!P0 NANOSLEEP.SYNCS 0x989680 ;  /* 0x009896800000895d */ /* 0x004fea0003900000 */
[----:B------:R-:W2:Y:S02]  /*9c80*/  @!P0 SYNCS.PHASECHK.TRANS64 P0, [R0+URZ+0x8], R7 ;  /* 0x00000807000085a7 */ /* 0x000ea400080010ff */
[----:B--2---:R-:W-:Y:S05]  /*9c90*/  @!P0 BRA `(.L_x_85) ;  /* 0xfffffffc00ec8947 */ /* 0x004fea000383ffff */
[----:B------:R-:W-:Y:S05]  /*9ca0*/  BRA `(.L_x_84) ;  /* 0xffffffa400f07947 */ /* 0x000fea000383ffff */
.L_x_87:
[----:B------:R-:W-:Y:S01]  /*9cb0*/  BSSY B0, `(.L_x_205) ;  /* 0x0000006000007945 */ /* 0x000fe20003800000 */
[----:B------:R-:W-:-:S07]  /*9cc0*/  MOV R15, 0xffffffff ;  /* 0xffffffff000f7802 */ /* 0x000fce0000000f00 */
[----:B-1---5:R-:W-:Y:S05]  /*9cd0*/  WARPSYNC.COLLECTIVE R15, `(.L_x_206) ;  /* 0x000000000f0c7348 */ /* 0x022fea0003c00000 */
[----:B------:R-:W-:Y:S02]  /*9ce0*/  ELECT P6, UR79, PT ;  /* 0x00000000004f782f */ /* 0x000fe400038c0000 */
[----:B------:R-:W-:Y:S01]  /*9cf0*/  MOV R14, UR79 ;  /* 0x0000004f000e7c02 */ /* 0x000fe20008000f00 */
[----:B-1---5:R-:W-:Y:S10]  /*9d00*/  ENDCOLLECTIVE ;  /* 0x000000000000791b */ /* 0x022ff40003800000 */
.L_x_206:
[----:B------:R-:W-:Y:S05]  /*9d10*/  BSYNC B0 ;  /* 0x0000000000007941 */ /* 0x000fea0003800000 */
.L_x_205:
[----:B------:R-:W-:Y:S05]  /*9d20*/  BRA `(.L_x_207) ;  /* 0xffffffa800207947 */ /* 0x000fea000383ffff */
.L_x_89:
[----:B-1----:R-:W-:-:S04]  /*9d30*/  MOV R0, UR5 ;  /* 0x0000000500007c02 */ /* 0x002fc80008000f00 */
[----:B------:R1:W2:Y:S03]  /*9d40*/  SYNCS.PHASECHK.TRANS64.TRYWAIT P0, [R0+URZ+0x8], R5 ;  /* 0x00000805000075a7 */ /* 0x0002a600080011ff */
[----:B--2---:R-:W-:Y:S05]  /*9d50*/  @!P0 NANOSLEEP.SYNCS 0x989680 ;  /* 0x009896800000895d */ /* 0x004fea0003900000 */
[----:B------:R-:W2:Y:S02]  /*9d60*/  @!P0 SYNCS.PHASECHK.TRANS64 P0, [R0+URZ+0x8], R5 ;  /* 0x00000805000085a7 */ /* 0x000ea400080010ff */
[----:B--2---:R-:W-:Y:S05]  /*9d70*/  @!P0 BRA `(.L_x_89) ;  /* 0xfffffffc00ec8947 */ /* 0x004fea000383ffff */
[----:B------:R-:W-:Y:S05]  /*9d80*/  BRA `(.L_x_88) ;  /* 0xffffffa800247947 */ /* 0x000fea000383ffff */
.L_x_90:
[----:B-1----:R1:W2:Y:S02]  /*9d90*/  SYNCS.PHASECHK.TRANS64.TRYWAIT P0, [R0+URZ+0x1d0], R5 ;  /* 0x0001d005000075a7 */ /* 0x0022a400080011ff */
[----:B--2---:R-:W-:Y:S05]  /*9da0*/  @!P0 NANOSLEEP.SYNCS 0x989680 ;  /* 0x009896800000895d */ /* 0x004fea0003900000 */
[----:B------:R-:W2:Y:S02]  /*9db0*/  @!P0 SYNCS.PHASECHK.TRANS64 P0, [R0+URZ+0x1d0], R5 ;  /* 0x0001d005000085a7 */ /* 0x000ea400080010ff */
[----:B--2---:R-:W-:Y:S05]  /*9dc0*/  @!P0 BRA `(.L_x_90) ;  /* 0xfffffffc00f08947 */ /* 0x004fea000383ffff */
[----:B------:R-:W-:Y:S05]  /*9dd0*/  BRA `(.L_x_208) ;  /* 0xffffffac00007947 */ /* 0x000fea000383ffff */
.L_x_92:
[----:B------:R-:W-:-:S07]  /*9de0*/  MOV R0, UR23 ;  /* 0x0000001700007c02 */ /* 0x000fce0008000f00 */
.L_x_209:
[----:B-1----:R1:W2:Y:S02]  /*9df0*/  SYNCS.PHASECHK.TRANS64.TRYWAIT P0, [R0+URZ+0x210], R5 ;  /* 0x00021005000075a7 */ /* 0x0022a400080011ff */
[----:B--2---:R-:W-:Y:S05]  /*9e00*/  @!P0 NANOSLEEP.SYNCS 0x989680 ;  /* 0x009896800000895d */ /* 0x004fea0003900000 */
[----:B------:R-:W2:Y:S02]  /*9e10*/  @!P0 SYNCS.PHASECHK.TRANS64 P0, [R0+URZ+0x210], R5 ;  /* 0x00021005000085a7 */ /* 0x000ea400080010ff */
[----:B--2---:R-:W-:Y:S05]  /*9e20*/  @!P0 BRA `(.L_x_209) ;  /* 0xfffffffc00f08947 */ /* 0x004fea000383ffff */
[----:B------:R-:W-:Y:S05]  /*9e30*/  BRA `(.L_x_210) ;  /* 0xffffffac004c7947 */ /* 0x000fea000383ffff */
.L_x_95:
[----:B------:R-:W-:Y:S07]  /*9e40*/  MOV R0, UR5 ;  /* 0x0000000500007c02 */ /* 0x000fee0008000f00 */
.L_x_211:
[----:B-1----:R1:W2:Y:S02]  /*9e50*/  SYNCS.PHASECHK.TRANS64.TRYWAIT P0, [R0+URZ], R5 ;  /* 0x00000005000075a7 */ /* 0x0022a400080011ff */
[----:B--2---:R-:W-:Y:S05]  /*9e60*/  @!P0 NANOSLEEP.SYNCS 0x989680 ;  /* 0x009896800000895d */ /* 0x004fea0003900000 */
[----:B------:R-:W2:Y:S02]  /*9e70*/  @!P0 SYNCS.PHASECHK.TRANS64 P0, [R0+URZ], R5 ;  /* 0x00000005000085a7 */ /* 0x000ea400080010ff */
[----:B--2---:R-:W-:Y:S05]  /*9e80*/  @!P0 BRA `(.L_x_211) ;  /* 0xfffffffc00f08947 */ /* 0x004fea000383ffff */
[----:B------:R-:W-:Y:S05]  /*9e90*/  BRA `(.L_x_94) ;  /* 0xffffffac00607947 */ /* 0x000fea000383ffff */
.L_x_99:
[----:B-1----:R-:W-:-:S07]  /*9ea0*/  MOV R0, UR4 ;  /* 0x0000000400007c02 */ /* 0x002fce0008000f00 */
.L_x_212:
[----:B-1----:R1:W2:Y:S02]  /*9eb0*/  SYNCS.PHASECHK.TRANS64.TRYWAIT P0, [R0+URZ], R3 ;  /* 0x00000003000075a7 */ /* 0x0022a400080011ff */
[----:B--2---:R-:W-:Y:S05]  /*9ec0*/  @!P0 NANOSLEEP.SYNCS 0x989680 ;  /* 0x009896800000895d */ /* 0x004fea0003900000 */
[----:B------:R-:W2:Y:S02]  /*9ed0*/  @!P0 SYNCS.PHASECHK.TRANS64 P0, [R0+URZ], R3 ;  /* 0x00000003000085a7 */ /* 0x000ea400080010ff */
[----:B--2---:R-:W-:Y:S05]  /*9ee0*/  @!P0 BRA `(.L_x_212) ;  /* 0xfffffffc00f08947 */ /* 0x004fea000383ffff */
[----:B------:R-:W-:Y:S05]  /*9ef0*/  BRA `(.L_x_213) ;  /* 0xffffffb0002c7947 */ /* 0x000fea000383ffff */
.L_x_100:
[----:B------:R-:W-:-:S07]  /*9f00*/  MOV R0, UR5 ;  /* 0x0000000500007c02 */ /* 0x000fce0008000f00 */
.L_x_214:
[----:B-1----:R1:W2:Y:S02]  /*9f10*/  SYNCS.PHASECHK.TRANS64.TRYWAIT P0, [R0+URZ], R3 ;  /* 0x00000003000075a7 */ /* 0x0022a400080011ff */
[----:B--2---:R-:W-:Y:S05]  /*9f20*/  @!P0 NANOSLEEP.SYNCS 0x989680 ;  /* 0x009896800000895d */ /* 0x004fea0003900000 */
[----:B------:R-:W2:Y:S02]  /*9f30*/  @!P0 SYNCS.PHASECHK.TRANS64 P0, [R0+URZ], R3 ;  /* 0x00000003000085a7 */ /* 0x000ea400080010ff */
[----:B--2---:R-:W-:Y:S05]  /*9f40*/  @!P0 BRA `(.L_x_214) ;  /* 0xfffffffc00f08947 */ /* 0x004fea000383ffff */
[----:B------:R-:W-:Y:S05]  /*9f50*/  BRA `(.L_x_215) ;  /* 0xffffffb000387947 */ /* 0x000fea000383ffff */
.L_x_101:
[----:B------:R-:W-:-:S07]  /*9f60*/  MOV R0, UR5 ;  /* 0x0000000500007c02 */ /* 0x000fce0008000f00 */
.L_x_216:
[----:B-1----:R1:W2:Y:S02]  /*9f70*/  SYNCS.PHASECHK.TRANS64.TRYWAIT P0, [R0+URZ], R3 ;  /* 0x00000003000075a7 */ /* 0x0022a400080011ff */
[----:B--2---:R-:W-:Y:S05]  /*9f80*/  @!P0 NANOSLEEP.SYNCS 0x989680 ;  /* 0x009896800000895d */ /* 0x004fea0003900000 */
[----:B------:R-:W2:Y:S02]  /*9f90*/  @!P0 SYNCS.PHASECHK.TRANS64 P0, [R0+URZ], R3 ;  /* 0x00000003000085a7 */ /* 0x000ea400080010ff */
[----:B--2---:R-:W-:Y:S05]  /*9fa0*/  @!P0 BRA `(.L_x_216) ;  /* 0xfffffffc00f08947 */ /* 0x004fea000383ffff */
[----:B------:R-:W-:Y:S05]  /*9fb0*/  BRA `(.L_x_217) ;  /* 0xffffffb000447947 */ /* 0x000fea000383ffff */
.L_x_104:
[----:B------:R-:W-:-:S07]  /*9fc0*/  MOV R0, UR17 ;  /* 0x0000001100007c02 */ /* 0x000fce0008000f00 */
.L_x_218:
[----:B-1----:R1:W2:Y:S02]  /*9fd0*/  SYNCS.PHASECHK.TRANS64.TRYWAIT P1, [R0+URZ+0x250], R3 ;  /* 0x00025003000075a7 */ /* 0x0022a400080211ff */
[----:B--2---:R-:W-:Y:S05]  /*9fe0*/  @!P1 NANOSLEEP.SYNCS 0x989680 ;  /* 0x009896800000995d */ /* 0x004fea0003900000 */
[----:B------:R-:W2:Y:S02]  /*9ff0*/  @!P1 SYNCS.PHASECHK.TRANS64 P1, [R0+URZ+0x250], R3 ;  /* 0x00025003000095a7 */ /* 0x000ea400080210ff */
[----:B--2---:R-:W-:Y:S05]  /*a000*/  @!P1 BRA `(.L_x_218) ;  /* 0xfffffffc00f09947 */ /* 0x004fea000383ffff */
[----:B------:R-:W-:Y:S05]  /*a010*/  BRA `(.L_x_219) ;  /* 0xffffffb000907947 */ /* 0x000fea000383ffff */
.L_x_109:
[----:B--2---:R2:W3:Y:S02]  /*a020*/  SYNCS.PHASECHK.TRANS64.TRYWAIT P0, [R12+URZ+0x1d0], R9 ;  /* 0x0001d0090c0075a7 */ /* 0x0044e400080011ff */
[----:B---3--:R-:W-:Y:S05]  /*a030*/  @!P0 NANOSLEEP.SYNCS 0x989680 ;  /* 0x009896800000895d */ /* 0x008fea0003900000 */
[----:B------:R-:W3:Y:S02]  /*a040*/  @!P0 SYNCS.PHASECHK.TRANS64 P0, [R12+URZ+0x1d0], R9 ;  /* 0x0001d0090c0085a7 */ /* 0x000ee400080010ff */
[----:B---3--:R-:W-:Y:S05]  /*a050*/  @!P0 BRA `(.L_x_109) ;  /* 0xfffffffc00f08947 */ /* 0x008fea000383ffff */
[----:B------:R-:W-:Y:S05]  /*a060*/  BRA `(.L_x_220) ;  /* 0xffffffb400b07947 */ /* 0x000fea000383ffff */
.L_x_112:
[----:B------:R-:W-:Y:S07]  /*a070*/  MOV R0, UR21 ;  /* 0x0000001500007c02 */ /* 0x000fee0008000f00 */
.L_x_221:
[----:B--2---:R2:W3:Y:S02]  /*a080*/  SYNCS.PHASECHK.TRANS64.TRYWAIT P2, [R0+URZ+0x1c8], R11 ;  /* 0x0001c80b000075a7 */ /* 0x0044e400080411ff */
[----:B---3--:R-:W-:Y:S05]  /*a090*/  @!P2 NANOSLEEP.SYNCS 0x989680 ;  /* 0x009896800000a95d */ /* 0x008fea0003900000 */
[----:B------:R-:W3:Y:S02]  /*a0a0*/  @!P2 SYNCS.PHASECHK.TRANS64 P2, [R0+URZ+0x1c8], R11 ;  /* 0x0001c80b0000a5a7 */ /* 0x000ee400080410ff */
[----:B---3--:R-:W-:Y:S05]  /*a0b0*/  @!P2 BRA `(.L_x_221) ;  /* 0xfffffffc00f0a947 */ /* 0x008fea000383ffff */
[----:B------:R-:W-:Y:S05]  /*a0c0*/  BRA `(.L_x_111) ;  /* 0xffffffbc00187947 */ /* 0x000fea000383ffff */
.L_x_115:
[----:B--2---:R-:W-:Y:S07]  /*a0d0*/  MOV R0, UR21 ;  /* 0x0000001500007c02 */ /* 0x004fee0008000f00 */
.L_x_222:
[----:B--2---:R2:W3:Y:S02]  /*a0e0*/  SYNCS.PHASECHK.TRANS64.TRYWAIT P0, [R0+URZ+0x1b0], R9 ;  /* 0x0001b009000075a7 */ /* 0x0044e400080011ff */
[----:B---3--:R-:W-:Y:S05]  /*a0f0*/  @!P0 NANOSLEEP.SYNCS 0x989680 ;  /* 0x009896800000895d */ /* 0x008fea0003900000 */
[----:B------:R-:W3:Y:S02]  /*a100*/  @!P0 SYNCS.PHASECHK.TRANS64 P0, [R0+URZ+0x1b0], R9 ;  /* 0x0001b009000085a7 */ /* 0x000ee400080010ff */
[----:B---3--:R-:W-:Y:S05]  /*a110*/  @!P0 BRA `(.L_x_222) ;  /* 0xfffffffc00f08947 */ /* 0x008fea000383ffff */
[----:B------:R-:W-:Y:S05]  /*a120*/  BRA `(.L_x_223) ;  /* 0xffffffbc00747947 */ /* 0x000fea000383ffff */
.L_x_116:
[----:B------:R-:W-:Y:S07]  /*a130*/  MOV R0, UR21 ;  /* 0x0000001500007c02 */ /* 0x000fee0008000f00 */
.L_x_224:
[----:B--2---:R2:W3:Y:S02]  /*a140*/  SYNCS.PHASECHK.TRANS64.TRYWAIT P0, [R0+URZ+0x1b8], R9 ;  /* 0x0001b809000075a7 */ /* 0x0044e400080011ff */
[----:B---3--:R-:W-:Y:S05]  /*a150*/  @!P0 NANOSLEEP.SYNCS 0x989680 ;  /* 0x009896800000895d */ /* 0x008fea0003900000 */
[----:B------:R-:W3:Y:S02]  /*a160*/  @!P0 SYNCS.PHASECHK.TRANS64 P0, [R0+URZ+0x1b8], R9 ;  /* 0x0001b809000085a7 */ /* 0x000ee400080010ff */
[----:B---3--:R-:W-:Y:S05]  /*a170*/  @!P0 BRA `(.L_x_224) ;  /* 0xfffffffc00f08947 */ /* 0x008fea000383ffff */
[----:B------:R-:W-:Y:S05]  /*a180*/  BRA `(.L_x_225) ;  /* 0xffffffbc00cc7947 */ /* 0x000fea000383ffff */
.L_x_118:
[----:B------:R-:W-:-:S07]  /*a190*/  MOV R0, UR21 ;  /* 0x0000001500007c02 */ /* 0x000fce0008000f00 */
.L_x_226:
[----:B--2---:R2:W4:Y:S02]  /*a1a0*/  SYNCS.PHASECHK.TRANS64.TRYWAIT P0, [R0+URZ+0x1b0], R3 ;  /* 0x0001b003000075a7 */ /* 0x00452400080011ff */
[----:B----4-:R-:W-:Y:S05]  /*a1b0*/  @!P0 NANOSLEEP.SYNCS 0x989680 ;  /* 0x009896800000895d */ /* 0x010fea0003900000 */
[----:B------:R-:W4:Y:S02]  /*a1c0*/  @!P0 SYNCS.PHASECHK.TRANS64 P0, [R0+URZ+0x1b0], R3 ;  /* 0x0001b003000085a7 */ /* 0x000f2400080010ff */
[----:B----4-:R-:W-:Y:S05]  /*a1d0*/  @!P0 BRA `(.L_x_226) ;  /* 0xfffffffc00f08947 */ /* 0x010fea000383ffff */
[----:B------:R-:W-:Y:S05]  /*a1e0*/  BRA `(.L_x_227) ;  /* 0xffffffc000587947 */ /* 0x000fea000383ffff */
.L_x_120:
[----:B--2---:R2:W3:Y:S02]  /*a1f0*/  SYNCS.PHASECHK.TRANS64.TRYWAIT P0, [R3+URZ+0x1d0], R0 ;  /* 0x0001d000030075a7 */ /* 0x0044e400080011ff */
[----:B---3--:R-:W-:Y:S05]  /*a200*/  @!P0 NANOSLEEP.SYNCS 0x989680 ;  /* 0x009896800000895d */ /* 0x008fea0003900000 */
[----:B------:R-:W3:Y:S02]  /*a210*/  @!P0 SYNCS.PHASECHK.TRANS64 P0, [R3+URZ+0x1d0], R0 ;  /* 0x0001d000030085a7 */ /* 0x000ee400080010ff */
[----:B---3--:R-:W-:Y:S05]  /*a220*/  @!P0 BRA `(.L_x_120) ;  /* 0xfffffffc00f08947 */ /* 0x008fea000383ffff */
[----:B------:R-:W-:Y:S05]  /*a230*/  BRA `(.L_x_228) ;  /* 0xffffffc4001c7947 */ /* 0x000fea000383ffff */
.L_x_131:
[----:B-1----:R1:W2:Y:S02]  /*a240*/  SYNCS.PHASECHK.TRANS64.TRYWAIT P1, [R3+URZ+0x1a0], R0 ;  /* 0x0001a000030075a7 */ /* 0x0022a400080211ff */
[----:B--2---:R-:W-:Y:S05]  /*a250*/  @!P1 NANOSLEEP.SYNCS 0x989680 ;  /* 0x009896800000995d */ /* 0x004fea0003900000 */
[----:B------:R-:W2:Y:S02]  /*a260*/  @!P1 SYNCS.PHASECHK.TRANS64 P1, [R3+URZ+0x1a0], R0 ;  /* 0x0001a000030095a7 */ /* 0x000ea400080210ff */
[----:B--2---:R-:W-:Y:S05]  /*a270*/  @!P1 BRA `(.L_x_131) ;  /* 0xfffffffc00f09947 */ /* 0x004fea000383ffff */
[----:B------:R-:W-:Y:S05]  /*a280*/  BRA `(.L_x_130) ;  /* 0xffffffd000747947 */ /* 0x000fea000383ffff */
.L_x_133:
[----:B-1----:R1:W3:Y:S02]  /*a290*/  SYNCS.PHASECHK.TRANS64.TRYWAIT P0, [R92+URZ+0x1f0], R5 ;  /* 0x0001f0055c0075a7 */ /* 0x0022e400080011ff */
[----:B---3--:R-:W-:Y:S05]  /*a2a0*/  @!P0 NANOSLEEP.SYNCS 0x989680 ;  /* 0x009896800000895d */ /* 0x008fea0003900000 */
[----:B------:R-:W3:Y:S02]  /*a2b0*/  @!P0 SYNCS.PHASECHK.TRANS64 P0, [R92+URZ+0x1f0], R5 ;  /* 0x0001f0055c0085a7 */ /* 0x000ee400080010ff */
[----:B---3--:R-:W-:Y:S05]  /*a2c0*/  @!P0 BRA `(.L_x_133) ;  /* 0xfffffffc00f08947 */ /* 0x008fea000383ffff */
[----:B------:R-:W-:Y:S05]  /*a2d0*/  BRA `(.L_x_132) ;  /* 0xffffffd000c87947 */ /* 0x000fea000383ffff */
.L_x_141:
[----:B--2---:R2:W3:Y:S02]  /*a2e0*/  SYNCS.PHASECHK.TRANS64.TRYWAIT P0, [R107+URZ+0x1a0], R2 ;  /* 0x0001a0026b0075a7 */ /* 0x0044e400080011ff */
[----:B---3--:R-:W-:Y:S05]  /*a2f0*/  @!P0 NANOSLEEP.SYNCS 0x989680 ;  /* 0x009896800000895d */ /* 0x008fea0003900000 */
[----:B------:R-:W3:Y:S02]  /*a300*/  @!P0 SYNCS.PHASECHK.TRANS64 P0, [R107+URZ+0x1a0], R2 ;  /* 0x0001a0026b0085a7 */ /* 0x000ee400080010ff */
[----:B---3--:R-:W-:Y:S05]  /*a310*/  @!P0 BRA `(.L_x_141) ;  /* 0xfffffffc00f08947 */ /* 0x008fea000383ffff */
[----:B------:R-:W-:Y:S05]  /*a320*/  BRA `(.L_x_140) ;  /* 0xffffffdc00d07947 */ /* 0x000fea000383ffff */
        .weak           $__internal_0_$__cuda_sm10x_tcgen05_guardrail_trap_col_being_dealloced_not_returned_by_alloc
        .type           $__internal_0_$__cuda_sm10x_tcgen05_guardrail_trap_col_being_dealloced_not_returned_by_alloc,@function
        .size           $__internal_0_$__cuda_sm10x_tcgen05_guardrail_trap_col_being_dealloced_not_returned_by_alloc,($__internal_1_$__cuda_sm10x_tcgen05_guardrail_trap_phase_invalid_during_alloc - $__internal_0_$__cuda_sm10x_tcgen05_guardrail_trap_col_being_dealloced_not_returned_by_alloc)
$__internal_0_$__cuda_sm10x_tcgen05_guardrail_trap_col_being_dealloced_not_returned_by_alloc:
[----:B------:R-:W-:Y:S05]  /*a330*/  BPT.TRAP 0x1 ;  /* 0x000000040000795c */ /* 0x000fea0000300000 */
[----:B------:R-:W-:-:S04]  /*a340*/  HFMA2 R3, -RZ, RZ, 0, 0 ;  /* 0x00000000ff037431 */ /* 0x000fc800000001ff */
[----:B------:R-:W-:Y:S05]  /*a350*/  RET.REL.NODEC R2 `(_ZN7cutlass13device_kernelINS_4gemm6kernel13GemmUniversalIN4cute5tupleIJiiiiEEENS1_10collective13CollectiveMmaINS1_35MainloopSm100TmaUmmaWarpSpecializedILi26ELi2ELi4ENS5_IJNS4_1CILi4EEESB_NSA_ILi1EEEEEEEENS5_IJNSA_ILi128EEESF_NSA_ILi64EEEEEENS_12float_e5m2_tENS5_IJlSC_lEEESI_SJ_NS4_8TiledMMAINS4_8MMA_AtomIJNS4_10MMA_TraitsINS4_25SM100_MMA_F8F6F4_2x1SM_SSEJSI_SI_fSF_SF_NS4_17integral_constantINS4_4UMMA5MajorELSQ_0EEESR_NSO_INSP_7ScaleInELSS_0EEEST_EEEEEENS4_6LayoutINS5_IJSC_SC_SC_EEENS5_IJNSA_ILi0EEESY_SY_EEEEENS5_IJNS4_10UnderscoreES11_S11_EEEEENS4_28SM100_TMA_2SM_LOAD_MULTICASTENS4_14ComposedLayoutINS4_7SwizzleILi2ELi4ELi3EEENS4_18smem_ptr_flag_bitsILi8EEENSW_INS5_IJNSA_ILi8EEESG_EEENS5_IJSG_SC_EEEEEEEvNS4_8identityES14_S1E_vS1F_EENS_8epilogue10collective18CollectiveEpilogueINS1H_23Sm100TmaWarpSpecializedILi2ELi2ELi32ELb0ELb0EEEJNS5_IJSG_SF_SG_EEENS5_IJNSW_ISG_SC_EENSW_INS5_IJNSA_ILi32EEENSA_ILi2EEEEEENS5_IJSC_SG_EEEEEEEESI_SJ_SI_SJ_NS1H_6fusion15FusionCallbacksIS1L_NS1U_17LinearCombinationISI_fSI_fLNS_15FloatRoundStyleE2EEES1M_S1T_JEEENS4_5SM1004TMEM4LOAD26SM100_TMEM_LOAD_32dp32b32xENS4_13SM90_TMA_LOADENS15_INS16_ILi1ELi4ELi3EEES19_NSW_INS5_IJS1A_S1O_EEENS5_IJS1O_SC_EEEEEEENS4_39AutoVectorizingCopyWithAssumedAlignmentILi128EEENS4_14SM90_TMA_STOREES29_S2B_S2B_EEEvvEEEEvNT_6ParamsE) ;  /* 0xffffff5c02287950 */ /* 0x000fea0003c3ffff */
        .weak           $__internal_1_$__cuda_sm10x_tcgen05_guardrail_trap_phase_invalid_during_alloc
        .type           $__internal_1_$__cuda_sm10x_tcgen05_guardrail_trap_phase_invalid_during_alloc,@function
        .size           $__internal_1_$__cuda_sm10x_tcgen05_guardrail_trap_phase_invalid_during_alloc,($__internal_2_$__cuda_sm10x_tcgen05_guardrail_trap_unallocated_columns_being_dealloced - $__internal_1_$__cuda_sm10x_tcgen05_guardrail_trap_phase_invalid_during_alloc)
$__internal_1_$__cuda_sm10x_tcgen05_guardrail_trap_phase_invalid_during_alloc:
[----:B------:R-:W-:Y:S05]  /*a360*/  BPT.TRAP 0x1 ;  /* 0x000000040000795c */ /* 0x000fea0000300000 */
[----:B------:R-:W-:-:S04]  /*a370*/  MOV R5, 0x0 ;  /* 0x0000000000057802 */ /* 0x000fc80000000f00 */
[----:B------:R-:W-:Y:S05]  /*a380*/  RET.REL.NODEC R4 `(_ZN7cutlass13device_kernelINS_4gemm6kernel13GemmUniversalIN4cute5tupleIJiiiiEEENS1_10collective13CollectiveMmaINS1_35MainloopSm100TmaUmmaWarpSpecializedILi26ELi2ELi4ENS5_IJNS4_1CILi4EEESB_NSA_ILi1EEEEEEEENS5_IJNSA_ILi128EEESF_NSA_ILi64EEEEEENS_12float_e5m2_tENS5_IJlSC_lEEESI_SJ_NS4_8TiledMMAINS4_8MMA_AtomIJNS4_10MMA_TraitsINS4_25SM100_MMA_F8F6F4_2x1SM_SSEJSI_SI_fSF_SF_NS4_17integral_constantINS4_4UMMA5MajorELSQ_0EEESR_NSO_INSP_7ScaleInELSS_0EEEST_EEEEEENS4_6LayoutINS5_IJSC_SC_SC_EEENS5_IJNSA_ILi0EEESY_SY_EEEEENS5_IJNS4_10UnderscoreES11_S11_EEEEENS4_28SM100_TMA_2SM_LOAD_MULTICASTENS4_14ComposedLayoutINS4_7SwizzleILi2ELi4ELi3EEENS4_18smem_ptr_flag_bitsILi8EEENSW_INS5_IJNSA_ILi8EEESG_EEENS5_IJSG_SC_EEEEEEEvNS4_8identityES14_S1E_vS1F_EENS_8epilogue10collective18CollectiveEpilogueINS1H_23Sm100TmaWarpSpecializedILi2ELi2ELi32ELb0ELb0EEEJNS5_IJSG_SF_SG_EEENS5_IJNSW_ISG_SC_EENSW_INS5_IJNSA_ILi32EEENSA_ILi2EEEEEENS5_IJSC_SG_EEEEEEEESI_SJ_SI_SJ_NS1H_6fusion15FusionCallbacksIS1L_NS1U_17LinearCombinationISI_fSI_fLNS_15FloatRoundStyleE2EEES1M_S1T_JEEENS4_5SM1004TMEM4LOAD26SM100_TMEM_LOAD_32dp32b32xENS4_13SM90_TMA_LOADENS15_INS16_ILi1ELi4ELi3EEES19_NSW_INS5_IJS1A_S1O_EEENS5_IJS1O_SC_EEEEEEENS4_39AutoVectorizingCopyWithAssumedAlignmentILi128EEENS4_14SM90_TMA_STOREES29_S2B_S2B_EEEvvEEEEvNT_6ParamsE) ;  /* 0xffffff5c041c7950 */ /* 0x000fea0003c3ffff */
        .weak           $__internal_2_$__cuda_sm10x_tcgen05_guardrail_trap_unallocated_columns_being_dealloced
        .type           $__internal_2_$__cuda_sm10x_tcgen05_guardrail_trap_unallocated_columns_being_dealloced,@function
        .size           $__internal_2_$__cuda_sm10x_tcgen05_guardrail_trap_unallocated_columns_being_dealloced,(.L_x_230 - $__internal_2_$__cuda_sm10x_tcgen05_guardrail_trap_unallocated_columns_being_dealloced)
$__internal_2_$__cuda_sm10x_tcgen05_guardrail_trap_unallocated_columns_being_dealloced:
[----:B------:R-:W-:Y:S05]  /*a390*/  BPT.TRAP 0x1 ;  /* 0x000000040000795c */ /* 0x000fea0000300000 */
[----:B------:R-:W-:-:S04]  /*a3a0*/  HFMA2 R3, -RZ, RZ, 0, 0 ;  /* 0x00000000ff037431 */ /* 0x000fc800000001ff */
[----:B------:R-:W-:Y:S05]  /*a3b0*/  RET.REL.NODEC R2 `(_ZN7cutlass13device_kernelINS_4gemm6kernel13GemmUniversalIN4cute5tupleIJiiiiEEENS1_10collective13CollectiveMmaINS1_35MainloopSm100TmaUmmaWarpSpecializedILi26ELi2ELi4ENS5_IJNS4_1CILi4EEESB_NSA_ILi1EEEEEEEENS5_IJNSA_ILi128EEESF_NSA_ILi64EEEEEENS_12float_e5m2_tENS5_IJlSC_lEEESI_SJ_NS4_8TiledMMAINS4_8MMA_AtomIJNS4_10MMA_TraitsINS4_25SM100_MMA_F8F6F4_2x1SM_SSEJSI_SI_fSF_SF_NS4_17integral_constantINS4_4UMMA5MajorELSQ_0EEESR_NSO_INSP_7ScaleInELSS_0EEEST_EEEEEENS4_6LayoutINS5_IJSC_SC_SC_EEENS5_IJNSA_ILi0EEESY_SY_EEEEENS5_IJNS4_10UnderscoreES11_S11_EEEEENS4_28SM100_TMA_2SM_LOAD_MULTICASTENS4_14ComposedLayoutINS4_7SwizzleILi2ELi4ELi3EEENS4_18smem_ptr_flag_bitsILi8EEENSW_INS5_IJNSA_ILi8EEESG_EEENS5_IJSG_SC_EEEEEEEvNS4_8identityES14_S1E_vS1F_EENS_8epilogue10collective18CollectiveEpilogueINS1H_23Sm100TmaWarpSpecializedILi2ELi2ELi32ELb0ELb0EEEJNS5_IJSG_SF_SG_EEENS5_IJNSW_ISG_SC_EENSW_INS5_IJNSA_ILi32EEENSA_ILi2EEEEEENS5_IJSC_SG_EEEEEEEESI_SJ_SI_SJ_NS1H_6fusion15FusionCallbacksIS1L_NS1U_17LinearCombinationISI_fSI_fLNS_15FloatRoundStyleE2EEES1M_S1T_JEEENS4_5SM1004TMEM4LOAD26SM100_TMEM_LOAD_32dp32b32xENS4_13SM90_TMA_LOADENS15_INS16_ILi1ELi4ELi3EEES19_NSW_INS5_IJS1A_S1O_EEENS5_IJS1O_SC_EEEEEEENS4_39AutoVectorizingCopyWithAssumedAlignmentILi128EEENS4_14SM90_TMA_STOREES29_S2B_S2B_EEEvvEEEEvNT_6ParamsE) ;  /* 0xffffff5c02107950 */ /* 0x000fea0003c3ffff */
.L_x_229:
[----:B------:R-:W-:-:S00]  /*a3c0*/  BRA `(.L_x_229) ;  /* 0xfffffffc00fc7947 */ /* 0x000fc0000383ffff */
[----:B------:R-:W-:-:S00]  /*a3d0*/  NOP ;  /* 0x0000000000007918 */ /* 0x000fc00000000000 */
        /* <DEDUP_REMOVED lines=10> */
.L_x_230:


//--------------------- .nv.global.init           --------------------------
	.section	.nv.global.init,"aw",@progbits
.nv.global.init:
	.type		$str$27,@object
	.size		$str$27,($str$28 - $str$27)
$str$27:
        /*0000*/ 	.byte	0x28, 0x61, 0x64, 0x64, 0x72, 0x65, 0x73, 0x73, 0x20, 0x26, 0x20, 0x6d, 0x61, 0x73, 0x6b, 0x29
        /*0010*/ 	.byte	0x20, 0x3d, 0x3d, 0x20, 0x30, 0x00
	.type		$str$28,@object
	.size		$str$28,($str$26 - $str$28)
$str$28:
        /*0016*/ 	.byte	0x2f, 0x74, 0x6d, 0x70, 0x2f, 0x63, 0x75, 0x74, 0x6c, 0x61, 0x73, 0x73, 0x5f, 0x73, 0x77, 0x65
        /*0026*/ 	.byte	0x65, 0x70, 0x5f, 0x73, 0x72, 0x63, 0x2f, 0x69, 0x6e, 0x63, 0x6c, 0x75, 0x64, 0x65, 0x2f, 0x63
        /*0036*/ 	.byte	0x75, 0x74, 0x65, 0x2f, 0x70, 0x6f, 0x69, 0x6e, 0x74, 0x65, 0x72, 0x5f, 0x66, 0x6c, 0x61, 0x67
        /*0046*/ 	.byte	0x67, 0x65, 0x64, 0x2e, 0x68, 0x70, 0x70, 0x00
	.type		$str$26,@object
	.size		$str$26,($str$25 - $str$26)
$str$26:
        /*004e*/ 	.byte	0x2f, 0x74, 0x6d, 0x70, 0x2f, 0x63, 0x75, 0x74, 0x6c, 0x61, 0x73, 0x73, 0x5f, 0x73, 0x77, 0x65
        /*005e*/ 	.byte	0x65, 0x70, 0x5f, 0x73, 0x72, 0x63, 0x2f, 0x69, 0x6e, 0x63, 0x6c, 0x75, 0x64, 0x65, 0x2f, 0x63
        /*006e*/ 	.byte	0x75, 0x74, 0x65, 0x2f, 0x61, 0x74, 0x6f, 0x6d, 0x2f, 0x63, 0x6f, 0x70, 0x79, 0x5f, 0x74, 0x72
        /*007e*/ 	.byte	0x61, 0x69, 0x74, 0x73, 0x5f, 0x73, 0x6d, 0x31, 0x30, 0x30, 0x2e, 0x68, 0x70, 0x70, 0x00
	.type		$str$25,@object
	.size		$str$25,(__unnamed_1 - $str$25)
$str$25:
        /*008d*/ 	.byte	0x28, 0x28, 0x75, 0x69, 0x6e, 0x74, 0x33, 0x32, 0x5f, 0x74, 0x28, 0x74, 0x68, 0x72, 0x65, 0x61
        /*009d*/ 	.byte	0x64, 0x49, 0x64, 0x78, 0x2e, 0x78, 0x29, 0x20, 0x2f, 0x20, 0x33, 0x32, 0x29, 0x20, 0x25, 0x20
        /*00ad*/ 	.byte	0x34, 0x29, 0x20, 0x3d, 0x3d, 0x20, 0x28, 0x28, 0x28, 0x74, 0x6d, 0x65, 0x6d, 0x5f, 0x61, 0x64
        /*00bd*/ 	.byte	0x64, 0x72, 0x20, 0x3e, 0x3e, 0x20, 0x31, 0x36, 0x29, 0x20, 0x2f, 0x20, 0x33, 0x32, 0x29, 0x20
        /*00cd*/ 	.byte	0x25, 0x20, 0x34, 0x29, 0x00
	.type		__unnamed_1,@object
	.size		__unnamed_1,(__unnamed_2 - __unnamed_1)
__unnamed_1:
        /*00d2*/ 	.byte	0x61, 0x75, 0x74, 0x6f, 0x20, 0x63, 0x75, 0x74, 0x65, 0x3a, 0x3a, 0x61, 0x73, 0x5f, 0x70, 0x6f
        /* <DEDUP_REMOVED lines=24> */
        /*0262*/ 	.byte	0x3a, 0x3a, 0x43, 0x3c, 0x34, 0x30, 0x39, 0x36, 0x3e, 0x3e, 0x3e, 0x3e, 0x5d, 0x00
	.type		__unnamed_2,@object
	.size		__unnamed_2,(.L_2 - __unnamed_2)
__unnamed_2:
        /* <DEDUP_REMOVED lines=40> */
        /*04f0*/ 	.byte	0x74, 0x65, 0x3a, 0x3a, 0x43, 0x3c, 0x30, 0x3e, 0x3e, 0x3e, 0x3e, 0x5d, 0x00
.L_2:


//--------------------- .nv.shared._ZN7cutlass13device_kernelINS_4gemm6kernel13GemmUniversalIN4cute5tupleIJiiiiEEENS1_10collective13CollectiveMmaINS1_35MainloopSm100TmaUmmaWarpSpecializedILi26ELi2ELi4ENS5_IJNS4_1CILi4EEESB_NSA_ILi1EEEEEEEENS5_IJNSA_ILi128EEESF_NSA_ILi64EEEEEENS_12float_e5m2_tENS5_IJlSC_lEEESI_SJ_NS4_8TiledMMAINS4_8MMA_AtomIJNS4_10MMA_TraitsINS4_25SM100_MMA_F8F6F4_2x1SM_SSEJSI_SI_fSF_SF_NS4_17integral_constantINS4_4UMMA5MajorELSQ_0EEESR_NSO_INSP_7ScaleInELSS_0EEEST_EEEEEENS4_6LayoutINS5_IJSC_SC_SC_EEENS5_IJNSA_ILi0EEESY_SY_EEEEENS5_IJNS4_10UnderscoreES11_S11_EEEEENS4_28SM100_TMA_2SM_LOAD_MULTICASTENS4_14ComposedLayoutINS4_7SwizzleILi2ELi4ELi3EEENS4_18smem_ptr_flag_bitsILi8EEENSW_INS5_IJNSA_ILi8EEESG_EEENS5_IJSG_SC_EEEEEEEvNS4_8identityES14_S1E_vS1F_EENS_8epilogue10collective18CollectiveEpilogueINS1H_23Sm100TmaWarpSpecializedILi2ELi2ELi32ELb0ELb0EEEJNS5_IJSG_SF_SG_EEENS5_IJNSW_ISG_SC_EENSW_INS5_IJNSA_ILi32EEENSA_ILi2EEEEEENS5_IJSC_SG_EEEEEEEESI_SJ_SI_SJ_NS1H_6fusion15FusionCallbacksIS1L_NS1U_17LinearCombinationISI_fSI_fLNS_15FloatRoundStyleE2EEES1M_S1T_JEEENS4_5SM1004TMEM4LOAD26SM100_TMEM_LOAD_32dp32b32xENS4_13SM90_TMA_LOADENS15_INS16_ILi1ELi4ELi3EEES19_NSW_INS5_IJS1A_S1O_EEENS5_IJS1O_SC_EEEEEEENS4_39AutoVectorizingCopyWithAssumedAlignmentILi128EEENS4_14SM90_TMA_STOREES29_S2B_S2B_EEEvvEEEEvNT_6ParamsE --------------------------
	.section	.nv.shared._ZN7cutlass13device_kernelINS_4gemm6kernel13GemmUniversalIN4cute5tupleIJiiiiEEENS1_10collective13CollectiveMmaINS1_35MainloopSm100TmaUmmaWarpSpecializedILi26ELi2ELi4ENS5_IJNS4_1CILi4EEESB_NSA_ILi1EEEEEEEENS5_IJNSA_ILi128EEESF_NSA_ILi64EEEEEENS_12float_e5m2_tENS5_IJlSC_lEEESI_SJ_NS4_8TiledMMAINS4_8MMA_AtomIJNS4_10MMA_TraitsINS4_25SM100_MMA_F8F6F4_2x1SM_SSEJSI_SI_fSF_SF_NS4_17integral_constantINS4_4UMMA5MajorELSQ_0EEESR_NSO_INSP_7ScaleInELSS_0EEEST_EEEEEENS4_6LayoutINS5_IJSC_SC_SC_EEENS5_IJNSA_ILi0EEESY_SY_EEEEENS5_IJNS4_10UnderscoreES11_S11_EEEEENS4_28SM100_TMA_2SM_LOAD_MULTICASTENS4_14ComposedLayoutINS4_7SwizzleILi2ELi4ELi3EEENS4_18smem_ptr_flag_bitsILi8EEENSW_INS5_IJNSA_ILi8EEESG_EEENS5_IJSG_SC_EEEEEEEvNS4_8identityES14_S1E_vS1F_EENS_8epilogue10collective18CollectiveEpilogueINS1H_23Sm100TmaWarpSpecializedILi2ELi2ELi32ELb0ELb0EEEJNS5_IJSG_SF_SG_EEENS5_IJNSW_ISG_SC_EENSW_INS5_IJNSA_ILi32EEENSA_ILi2EEEEEENS5_IJSC_SG_EEEEEEEESI_SJ_SI_SJ_NS1H_6fusion15FusionCallbacksIS1L_NS1U_17LinearCombinationISI_fSI_fLNS_15FloatRoundStyleE2EEES1M_S1T_JEEENS4_5SM1004TMEM4LOAD26SM100_TMEM_LOAD_32dp32b32xENS4_13SM90_TMA_LOADENS15_INS16_ILi1ELi4ELi3EEES19_NSW_INS5_IJS1A_S1O_EEENS5_IJS1O_SC_EEEEEEENS4_39AutoVectorizingCopyWithAssumedAlignmentILi128EEENS4_14SM90_TMA_STOREES29_S2B_S2B_EEEvvEEEEvNT_6ParamsE,"aw",@nobits
	.sectionflags	@""
	.align	16
	.zero		1024


//--------------------- .nv.shared.reserved.0     --------------------------
	.section	.nv.shared.reserved.0,"aw",@nobits
	.weak		__nv_reservedSMEM_offset_0_alias
	.size		__nv_reservedSMEM_offset_0_alias, 0, 64
	.other		__nv_reservedSMEM_offset_0_alias,@"STO_CUDA_RESERVED_SHARED STV_DEFAULT"
__nv_reservedSMEM_offset_0_alias:
	.zero		0
.nv.shared.reserved.0:
	.zero		64
	.weak		__nv_reservedSMEM_tcgen05_partition
	.type		__nv_reservedSMEM_tcgen05_partition,@object
	.size		__nv_reservedSMEM_tcgen05_partition,(.L_0 - __nv_reservedSMEM_tcgen05_partition)
__nv_reservedSMEM_tcgen05_partition:
	.zero		32
.L_0:


//--------------------- .nv.global                --------------------------
	.section	.nv.global,"aw",@nobits
.nv.global:
	.type		_ZN40_INTERNAL_6df5280d_4_k_cu_bf0bceb9_369274cute1_E,@object
	.size		_ZN40_INTERNAL_6df5280d_4_k_cu_bf0bceb9_369274cute1_E,(_ZN40_INTERNAL_6df5280d_4_k_cu_bf0bceb9_369274cuda3std3__45__cpo6cbeginE - _ZN40_INTERNAL_6df5280d_4_k_cu_bf0bceb9_369274cute1_E)
_ZN40_INTERNAL_6df5280d_4_k_cu_bf0bceb9_369274cute1_E:
	.zero		1
	.type		_ZN40_INTERNAL_6df5280d_4_k_cu_bf0bceb9_369274cuda3std3__45__cpo6cbeginE,@object
	.size		_ZN40_INTERNAL_6df5280d_4_k_cu_bf0bceb9_369274cuda3std3__45__cpo6cbeginE,(_ZN40_INTERNAL_6df5280d_4_k_cu_bf0bceb9_369274cuda3std3__48in_placeE - _ZN40_INTERNAL_6df5280d_4_k_cu_bf0bceb9_369274cuda3std3__45__cpo6cbeginE)
_ZN40_INTERNAL_6df5280d_4_k_cu_bf0bceb9_369274cuda3std3__45__cpo6cbeginE:
	.zero		1
	.type		_ZN40_INTERNAL_6df5280d_4_k_cu_bf0bceb9_369274cuda3std3__48in_placeE,@object
	.size		_ZN40_INTERNAL_6df5280d_4_k_cu_bf0bceb9_369274cuda3std3__48in_placeE,(_ZN40_INTERNAL_6df5280d_4_k_cu_bf0bceb9_369274cuda3std6ranges3__45__cpo9iter_moveE - _ZN40_INTERNAL_6df5280d_4_k_cu_bf0bceb9_369274cuda3std3__48in_placeE)
_ZN40_INTERNAL_6df5280d_4_k_cu_bf0bceb9_369274cuda3std3__48in_placeE:
	.zero		1
	.type		_ZN40_INTERNAL_6df5280d_4_k_cu_bf0bceb9_369274cuda3std6ranges3__45__cpo9iter_moveE,@object
	.size		_ZN40_INTERNAL_6df5280d_4_k_cu_bf0bceb9_369274cuda3std6ranges3__45__cpo9iter_moveE,(_ZN40_INTERNAL_6df5280d_4_k_cu_bf0bceb9_369274cuda3std3__45__cpo5beginE - _ZN40_INTERNAL_6df5280d_4_k_cu_bf0bceb9_369274cuda3std6ranges3__45__cpo9iter_moveE)
_ZN40_INTERNAL_6df5280d_4_k_cu_bf0bceb9_369274cuda3std6ranges3__45__cpo9iter_moveE:
	.zero		1
	.type		_ZN40_INTERNAL_6df5280d_4_k_cu_bf0bceb9_369274cuda3std3__45__cpo5beginE,@object
	.size		_ZN40_INTERNAL_6df5280d_4_k_cu_bf0bceb9_369274cuda3std3__45__cpo5beginE,(_ZN40_INTERNAL_6df5280d_4_k_cu_bf0bceb9_369274cuda3std3__442_GLOBAL__N__6df5280d_4_k_cu_bf0bceb9_369276ignoreE - _ZN40_INTERNAL_6df5280d_4_k_cu_bf0bceb9_369274cuda3std3__45__cpo5beginE)
_ZN40_INTERNAL_6df5280d_4_k_cu_bf0bceb9_369274cuda3std3__45__cpo5beginE:
	.zero		1
	.type		_ZN40_INTERNAL_6df5280d_4_k_cu_bf0bceb9_369274cuda3std3__442_GLOBAL__N__6df5280d_4_k_cu_bf0bceb9_369276ignoreE,@object
	.size		_ZN40_INTERNAL_6df5280d_4_k_cu_bf0bceb9_369274cuda3std3__442_GLOBAL__N__6df5280d_4_k_cu_bf0bceb9_369276ignoreE,(_ZN40_INTERNAL_6df5280d_4_k_cu_bf0bceb9_369274cute7productE - _ZN40_INTERNAL_6df5280d_4_k_cu_bf0bceb9_369274cuda3std3__442_GLOBAL__N__6df5280d_4_k_cu_bf0bceb9_369276ignoreE)
_ZN40_INTERNAL_6df5280d_4_k_cu_bf0bceb9_369274cuda3std3__442_GLOBAL__N__6df5280d_4_k_cu_bf0bceb9_369276ignoreE:
	.zero		1
	.type		_ZN40_INTERNAL_6df5280d_4_k_cu_bf0bceb9_369274cute7productE,@object
	.size		_ZN40_INTERNAL_6df5280d_4_k_cu_bf0bceb9_369274cute7productE,(_ZN40_INTERNAL_6df5280d_4_k_cu_bf0bceb9_369274cuda3std3__45__cpo3endE - _ZN40_INTERNAL_6df5280d_4_k_cu_bf0bceb9_369274cute7productE)
_ZN40_INTERNAL_6df5280d_4_k_cu_bf0bceb9_369274cute7productE:
	.zero		1
	.type		_ZN40_INTERNAL_6df5280d_4_k_cu_bf0bceb9_369274cuda3std3__45__cpo3endE,@object
	.size		_ZN40_INTERNAL_6df5280d_4_k_cu_bf0bceb9_369274cuda3std3__45__cpo3endE,(_ZN40_INTERNAL_6df5280d_4_k_cu_bf0bceb9_369274cuda3std3__419piecewise_constructE - _ZN40_INTERNAL_6df5280d_4_k_cu_bf0bceb9_369274cuda3std3__45__cpo3endE)
_ZN40_INTERNAL_6df5280d_4_k_cu_bf0bceb9_369274cuda3std3__45__cpo3endE:
	.zero		1
	.type		_ZN40_INTERNAL_6df5280d_4_k_cu_bf0bceb9_369274cuda3std3__419piecewise_constructE,@object
	.size		_ZN40_INTERNAL_6df5280d_4_k_cu_bf0bceb9_369274cuda3std3__419piecewise_constructE,(_ZN40_INTERNAL_6df5280d_4_k_cu_bf0bceb9_369274cuda3std3__45__cpo4cendE - _ZN40_INTERNAL_6df5280d_4_k_cu_bf0bceb9_369274cuda3std3__419piecewise_constructE)
_ZN40_INTERNAL_6df5280d_4_k_cu_bf0bceb9_369274cuda3std3__419piecewise_constructE:
	.zero		1
	.type		_ZN40_INTERNAL_6df5280d_4_k_cu_bf0bceb9_369274cuda3std3__45__cpo4cendE,@object
	.size		_ZN40_INTERNAL_6df5280d_4_k_cu_bf0bceb9_369274cuda3std3__45__cpo4cendE,(_ZN40_INTERNAL_6df5280d_4_k_cu_bf0bceb9_369274cuda3std6ranges3__45__cpo4swapE - _ZN40_INTERNAL_6df5280d_4_k_cu_bf0bceb9_369274cuda3std3__45__cpo4cendE)
_ZN40_INTERNAL_6df5280d_4_k_cu_bf0bceb9_369274cuda3std3__45__cpo4cendE:
	.zero		1
	.type		_ZN40_INTERNAL_6df5280d_4_k_cu_bf0bceb9_369274cuda3std6ranges3__45__cpo4swapE,@object
	.size		_ZN40_INTERNAL_6df5280d_4_k_cu_bf0bceb9_369274cuda3std6ranges3__45__cpo4swapE,(.L_10 - _ZN40_INTERNAL_6df5280d_4_k_cu_bf0bceb9_369274cuda3std6ranges3__45__cpo4swapE)
_ZN40_INTERNAL_6df5280d_4_k_cu_bf0bceb9_369274cuda3std6ranges3__45__cpo4swapE:
	.zero		1
.L_10:


//--------------------- .nv.constant0._ZN7cutlass13device_kernelINS_4gemm6kernel13GemmUniversalIN4cute5tupleIJiiiiEEENS1_10collective13CollectiveMmaINS1_35MainloopSm100TmaUmmaWarpSpecializedILi26ELi2ELi4ENS5_IJNS4_1CILi4EEESB_NSA_ILi1EEEEEEEENS5_IJNSA_ILi128EEESF_NSA_ILi64EEEEEENS_12float_e5m2_tENS5_IJlSC_lEEESI_SJ_NS4_8TiledMMAINS4_8MMA_AtomIJNS4_10MMA_TraitsINS4_25SM100_MMA_F8F6F4_2x1SM_SSEJSI_SI_fSF_SF_NS4_17integral_constantINS4_4UMMA5MajorELSQ_0EEESR_NSO_INSP_7ScaleInELSS_0EEEST_EEEEEENS4_6LayoutINS5_IJSC_SC_SC_EEENS5_IJNSA_ILi0EEESY_SY_EEEEENS5_IJNS4_10UnderscoreES11_S11_EEEEENS4_28SM100_TMA_2SM_LOAD_MULTICASTENS4_14ComposedLayoutINS4_7SwizzleILi2ELi4ELi3EEENS4_18smem_ptr_flag_bitsILi8EEENSW_INS5_IJNSA_ILi8EEESG_EEENS5_IJSG_SC_EEEEEEEvNS4_8identityES14_S1E_vS1F_EENS_8epilogue10collective18CollectiveEpilogueINS1H_23Sm100TmaWarpSpecializedILi2ELi2ELi32ELb0ELb0EEEJNS5_IJSG_SF_SG_EEENS5_IJNSW_ISG_SC_EENSW_INS5_IJNSA_ILi32EEENSA_ILi2EEEEEENS5_IJSC_SG_EEEEEEEESI_SJ_SI_SJ_NS1H_6fusion15FusionCallbacksIS1L_NS1U_17LinearCombinationISI_fSI_fLNS_15FloatRoundStyleE2EEES1M_S1T_JEEENS4_5SM1004TMEM4LOAD26SM100_TMEM_LOAD_32dp32b32xENS4_13SM90_TMA_LOADENS15_INS16_ILi1ELi4ELi3EEES19_NSW_INS5_IJS1A_S1O_EEENS5_IJS1O_SC_EEEEEEENS4_39AutoVectorizingCopyWithAssumedAlignmentILi128EEENS4_14SM90_TMA_STOREES29_S2B_S2B_EEEvvEEEEvNT_6ParamsE --------------------------
	.section	.nv.constant0._ZN7cutlass13device_kernelINS_4gemm6kernel13GemmUniversalIN4cute5tupleIJiiiiEEENS1_10collective13CollectiveMmaINS1_35MainloopSm100TmaUmmaWarpSpecializedILi26ELi2ELi4ENS5_IJNS4_1CILi4EEESB_NSA_ILi1EEEEEEEENS5_IJNSA_ILi128EEESF_NSA_ILi64EEEEEENS_12float_e5m2_tENS5_IJlSC_lEEESI_SJ_NS4_8TiledMMAINS4_8MMA_AtomIJNS4_10MMA_TraitsINS4_25SM100_MMA_F8F6F4_2x1SM_SSEJSI_SI_fSF_SF_NS4_17integral_constantINS4_4UMMA5MajorELSQ_0EEESR_NSO_INSP_7ScaleInELSS_0EEEST_EEEEEENS4_6LayoutINS5_IJSC_SC_SC_EEENS5_IJNSA_ILi0EEESY_SY_EEEEENS5_IJNS4_10UnderscoreES11_S11_EEEEENS4_28SM100_TMA_2SM_LOAD_MULTICASTENS4_14ComposedLayoutINS4_7SwizzleILi2ELi4ELi3EEENS4_18smem_ptr_flag_bitsILi8EEENSW_INS5_IJNSA_ILi8EEESG_EEENS5_IJSG_SC_EEEEEEEvNS4_8identityES14_S1E_vS1F_EENS_8epilogue10collective18CollectiveEpilogueINS1H_23Sm100TmaWarpSpecializedILi2ELi2ELi32ELb0ELb0EEEJNS5_IJSG_SF_SG_EEENS5_IJNSW_ISG_SC_EENSW_INS5_IJNSA_ILi32EEENSA_ILi2EEEEEENS5_IJSC_SG_EEEEEEEESI_SJ_SI_SJ_NS1H_6fusion15FusionCallbacksIS1L_NS1U_17LinearCombinationISI_fSI_fLNS_15FloatRoundStyleE2EEES1M_S1T_JEEENS4_5SM1004TMEM4LOAD26SM100_TMEM_LOAD_32dp32b32xENS4_13SM90_TMA_LOADENS15_INS16_ILi1ELi4ELi3EEES19_NSW_INS5_IJS1A_S1O_EEENS5_IJS1O_SC_EEEEEEENS4_39AutoVectorizingCopyWithAssumedAlignmentILi128EEENS4_14SM90_TMA_STOREES29_S2B_S2B_EEEvvEEEEvNT_6ParamsE,"a",@progbits
	.sectionflags	@""
	.align	4
.nv.constant0._ZN7cutlass13device_kernelINS_4gemm6kernel13GemmUniversalIN4cute5tupleIJiiiiEEENS1_10collective13CollectiveMmaINS1_35MainloopSm100TmaUmmaWarpSpecializedILi26ELi2ELi4ENS5_IJNS4_1CILi4EEESB_NSA_ILi1EEEEEEEENS5_IJNSA_ILi128EEESF_NSA_ILi64EEEEEENS_12float_e5m2_tENS5_IJlSC_lEEESI_SJ_NS4_8TiledMMAINS4_8MMA_AtomIJNS4_10MMA_TraitsINS4_25SM100_MMA_F8F6F4_2x1SM_SSEJSI_SI_fSF_SF_NS4_17integral_constantINS4_4UMMA5MajorELSQ_0EEESR_NSO_INSP_7ScaleInELSS_0EEEST_EEEEEENS4_6LayoutINS5_IJSC_SC_SC_EEENS5_IJNSA_ILi0EEESY_SY_EEEEENS5_IJNS4_10UnderscoreES11_S11_EEEEENS4_28SM100_TMA_2SM_LOAD_MULTICASTENS4_14ComposedLayoutINS4_7SwizzleILi2ELi4ELi3EEENS4_18smem_ptr_flag_bitsILi8EEENSW_INS5_IJNSA_ILi8EEESG_EEENS5_IJSG_SC_EEEEEEEvNS4_8identityES14_S1E_vS1F_EENS_8epilogue10collective18CollectiveEpilogueINS1H_23Sm100TmaWarpSpecializedILi2ELi2ELi32ELb0ELb0EEEJNS5_IJSG_SF_SG_EEENS5_IJNSW_ISG_SC_EENSW_INS5_IJNSA_ILi32EEENSA_ILi2EEEEEENS5_IJSC_SG_EEEEEEEESI_SJ_SI_SJ_NS1H_6fusion15FusionCallbacksIS1L_NS1U_17LinearCombinationISI_fSI_fLNS_15FloatRoundStyleE2EEES1M_S1T_JEEENS4_5SM1004TMEM4LOAD26SM100_TMEM_LOAD_32dp32b32xENS4_13SM90_TMA_LOADENS15_INS16_ILi1ELi4ELi3EEES19_NSW_INS5_IJS1A_S1O_EEENS5_IJS1O_SC_EEEEEEENS4_39AutoVectorizingCopyWithAssumedAlignmentILi128EEENS4_14SM90_TMA_STOREES29_S2B_S2B_EEEvvEEEEvNT_6ParamsE:
	.zero		2944


//--------------------- SYMBOLS --------------------------

	.type		.nv.reservedSmem.offset0,@object
	.size		.nv.reservedSmem.offset0,0x4
	.type		.nv.reservedSmem.cap,@object
	.size		.nv.reservedSmem.cap,0x4
	.type		__assertfail,@function
